//
// Generated by NVIDIA NVVM Compiler
//
// Compiler Build ID: CL-36424714
// Cuda compilation tools, release 13.0, V13.0.88
// Based on NVVM 20.0.0
//

.version 9.0
.target sm_100
.address_size 64

	// .globl	_Z20conv2d_global_kernelPKfPfiiS0_i

.visible .entry _Z20conv2d_global_kernelPKfPfiiS0_i(
	.param .u64 .ptr .align 1 _Z20conv2d_global_kernelPKfPfiiS0_i_param_0,
	.param .u64 .ptr .align 1 _Z20conv2d_global_kernelPKfPfiiS0_i_param_1,
	.param .u32 _Z20conv2d_global_kernelPKfPfiiS0_i_param_2,
	.param .u32 _Z20conv2d_global_kernelPKfPfiiS0_i_param_3,
	.param .u64 .ptr .align 1 _Z20conv2d_global_kernelPKfPfiiS0_i_param_4,
	.param .u32 _Z20conv2d_global_kernelPKfPfiiS0_i_param_5
)
{
	.reg .pred 	%p<13>;
	.reg .b32 	%r<126>;
	.reg .b32 	%f<71>;
	.reg .b64 	%rd<47>;

	ld.param.u64 	%rd4, [_Z20conv2d_global_kernelPKfPfiiS0_i_param_0];
	ld.param.u64 	%rd3, [_Z20conv2d_global_kernelPKfPfiiS0_i_param_1];
	ld.param.u32 	%r32, [_Z20conv2d_global_kernelPKfPfiiS0_i_param_2];
	ld.param.u32 	%r35, [_Z20conv2d_global_kernelPKfPfiiS0_i_param_3];
	ld.param.u64 	%rd5, [_Z20conv2d_global_kernelPKfPfiiS0_i_param_4];
	ld.param.u32 	%r34, [_Z20conv2d_global_kernelPKfPfiiS0_i_param_5];
	cvta.to.global.u64 	%rd1, %rd5;
	cvta.to.global.u64 	%rd2, %rd4;
	mov.u32 	%r36, %ctaid.x;
	mov.u32 	%r37, %ntid.x;
	mov.u32 	%r38, %tid.x;
	mad.lo.s32 	%r1, %r36, %r37, %r38;
	mov.u32 	%r39, %ctaid.y;
	mov.u32 	%r40, %ntid.y;
	mov.u32 	%r41, %tid.y;
	mad.lo.s32 	%r42, %r39, %r40, %r41;
	setp.ge.s32 	%p1, %r1, %r32;
	setp.ge.s32 	%p2, %r42, %r35;
	or.pred  	%p3, %p1, %p2;
	@%p3 bra 	$L__BB0_17;
	shr.u32 	%r43, %r34, 31;
	add.s32 	%r44, %r34, %r43;
	shr.s32 	%r3, %r44, 1;
	neg.s32 	%r4, %r3;
	setp.lt.s32 	%p4, %r34, -1;
	mov.f32 	%f69, 0f00000000;
	@%p4 bra 	$L__BB0_16;
	add.s32 	%r5, %r32, -1;
	add.s32 	%r6, %r35, -1;
	abs.s32 	%r7, %r3;
	add.s32 	%r8, %r3, %r7;
	add.s32 	%r45, %r8, 1;
	and.b32  	%r9, %r45, 7;
	and.b32  	%r46, %r45, -8;
	neg.s32 	%r10, %r46;
	mov.f32 	%f69, 0f00000000;
	mov.u32 	%r118, %r4;
$L__BB0_3:
	mov.u32 	%r11, %r118;
	setp.lt.u32 	%p5, %r8, 7;
	add.s32 	%r47, %r11, %r42;
	max.s32 	%r48, %r47, 0;
	min.s32 	%r49, %r48, %r6;
	mul.lo.s32 	%r12, %r49, %r32;
	add.s32 	%r50, %r11, %r3;
	mul.lo.s32 	%r119, %r50, %r34;
	add.s32 	%r14, %r119, %r3;
	mov.u32 	%r124, %r4;
	@%p5 bra 	$L__BB0_7;
	sub.s32 	%r122, 3, %r3;
	sub.s32 	%r120, %r1, %r3;
	mov.u32 	%r121, %r10;
$L__BB0_5:
	.pragma "nounroll";
	max.s32 	%r51, %r120, 0;
	min.s32 	%r52, %r51, %r5;
	add.s32 	%r53, %r52, %r12;
	mul.wide.s32 	%rd6, %r53, 4;
	add.s64 	%rd7, %rd2, %rd6;
	ld.global.f32 	%f18, [%rd7];
	mul.wide.s32 	%rd8, %r119, 4;
	add.s64 	%rd9, %rd1, %rd8;
	ld.global.f32 	%f19, [%rd9];
	fma.rn.f32 	%f20, %f18, %f19, %f69;
	add.s32 	%r54, %r120, 1;
	max.s32 	%r55, %r54, 0;
	min.s32 	%r56, %r55, %r5;
	add.s32 	%r57, %r56, %r12;
	mul.wide.s32 	%rd10, %r57, 4;
	add.s64 	%rd11, %rd2, %rd10;
	ld.global.f32 	%f21, [%rd11];
	ld.global.f32 	%f22, [%rd9+4];
	fma.rn.f32 	%f23, %f21, %f22, %f20;
	add.s32 	%r58, %r120, 2;
	max.s32 	%r59, %r58, 0;
	min.s32 	%r60, %r59, %r5;
	add.s32 	%r61, %r60, %r12;
	mul.wide.s32 	%rd12, %r61, 4;
	add.s64 	%rd13, %rd2, %rd12;
	ld.global.f32 	%f24, [%rd13];
	ld.global.f32 	%f25, [%rd9+8];
	fma.rn.f32 	%f26, %f24, %f25, %f23;
	add.s32 	%r62, %r120, 3;
	max.s32 	%r63, %r62, 0;
	min.s32 	%r64, %r63, %r5;
	add.s32 	%r65, %r64, %r12;
	mul.wide.s32 	%rd14, %r65, 4;
	add.s64 	%rd15, %rd2, %rd14;
	ld.global.f32 	%f27, [%rd15];
	ld.global.f32 	%f28, [%rd9+12];
	fma.rn.f32 	%f29, %f27, %f28, %f26;
	add.s32 	%r66, %r120, 4;
	max.s32 	%r67, %r66, 0;
	min.s32 	%r68, %r67, %r5;
	add.s32 	%r69, %r68, %r12;
	mul.wide.s32 	%rd16, %r69, 4;
	add.s64 	%rd17, %rd2, %rd16;
	ld.global.f32 	%f30, [%rd17];
	ld.global.f32 	%f31, [%rd9+16];
	fma.rn.f32 	%f32, %f30, %f31, %f29;
	add.s32 	%r70, %r120, 5;
	max.s32 	%r71, %r70, 0;
	min.s32 	%r72, %r71, %r5;
	add.s32 	%r73, %r72, %r12;
	mul.wide.s32 	%rd18, %r73, 4;
	add.s64 	%rd19, %rd2, %rd18;
	ld.global.f32 	%f33, [%rd19];
	ld.global.f32 	%f34, [%rd9+20];
	fma.rn.f32 	%f35, %f33, %f34, %f32;
	add.s32 	%r74, %r120, 6;
	max.s32 	%r75, %r74, 0;
	min.s32 	%r76, %r75, %r5;
	add.s32 	%r77, %r76, %r12;
	mul.wide.s32 	%rd20, %r77, 4;
	add.s64 	%rd21, %rd2, %rd20;
	ld.global.f32 	%f36, [%rd21];
	ld.global.f32 	%f37, [%rd9+24];
	fma.rn.f32 	%f38, %f36, %f37, %f35;
	add.s32 	%r78, %r120, 7;
	max.s32 	%r79, %r78, 0;
	min.s32 	%r80, %r79, %r5;
	add.s32 	%r81, %r80, %r12;
	mul.wide.s32 	%rd22, %r81, 4;
	add.s64 	%rd23, %rd2, %rd22;
	ld.global.f32 	%f39, [%rd23];
	ld.global.f32 	%f40, [%rd9+28];
	fma.rn.f32 	%f69, %f39, %f40, %f38;
	add.s32 	%r122, %r122, 8;
	add.s32 	%r121, %r121, 8;
	add.s32 	%r120, %r120, 8;
	add.s32 	%r119, %r119, 8;
	setp.ne.s32 	%p6, %r121, 0;
	@%p6 bra 	$L__BB0_5;
	add.s32 	%r124, %r122, -3;
$L__BB0_7:
	setp.eq.s32 	%p7, %r9, 0;
	@%p7 bra 	$L__BB0_15;
	add.s32 	%r82, %r9, -1;
	setp.lt.u32 	%p8, %r82, 3;
	@%p8 bra 	$L__BB0_10;
	add.s32 	%r83, %r124, %r1;
	max.s32 	%r84, %r83, 0;
	min.s32 	%r85, %r84, %r5;
	add.s32 	%r86, %r85, %r12;
	mul.wide.s32 	%rd24, %r86, 4;
	add.s64 	%rd25, %rd2, %rd24;
	ld.global.f32 	%f42, [%rd25];
	add.s32 	%r87, %r14, %r124;
	mul.wide.s32 	%rd26, %r87, 4;
	add.s64 	%rd27, %rd1, %rd26;
	ld.global.f32 	%f43, [%rd27];
	fma.rn.f32 	%f44, %f42, %f43, %f69;
	add.s32 	%r88, %r83, 1;
	max.s32 	%r89, %r88, 0;
	min.s32 	%r90, %r89, %r5;
	add.s32 	%r91, %r90, %r12;
	mul.wide.s32 	%rd28, %r91, 4;
	add.s64 	%rd29, %rd2, %rd28;
	ld.global.f32 	%f45, [%rd29];
	ld.global.f32 	%f46, [%rd27+4];
	fma.rn.f32 	%f47, %f45, %f46, %f44;
	add.s32 	%r92, %r83, 2;
	max.s32 	%r93, %r92, 0;
	min.s32 	%r94, %r93, %r5;
	add.s32 	%r95, %r94, %r12;
	mul.wide.s32 	%rd30, %r95, 4;
	add.s64 	%rd31, %rd2, %rd30;
	ld.global.f32 	%f48, [%rd31];
	ld.global.f32 	%f49, [%rd27+8];
	fma.rn.f32 	%f50, %f48, %f49, %f47;
	add.s32 	%r96, %r83, 3;
	max.s32 	%r97, %r96, 0;
	min.s32 	%r98, %r97, %r5;
	add.s32 	%r99, %r98, %r12;
	mul.wide.s32 	%rd32, %r99, 4;
	add.s64 	%rd33, %rd2, %rd32;
	ld.global.f32 	%f51, [%rd33];
	ld.global.f32 	%f52, [%rd27+12];
	fma.rn.f32 	%f69, %f51, %f52, %f50;
	add.s32 	%r124, %r124, 4;
$L__BB0_10:
	add.s32 	%r101, %r8, 1;
	and.b32  	%r100, %r101, 3;
	setp.eq.s32 	%p9, %r100, 0;
	@%p9 bra 	$L__BB0_15;
	setp.eq.s32 	%p10, %r100, 1;
	@%p10 bra 	$L__BB0_13;
	add.s32 	%r102, %r124, %r1;
	max.s32 	%r103, %r102, 0;
	min.s32 	%r104, %r103, %r5;
	add.s32 	%r105, %r104, %r12;
	mul.wide.s32 	%rd34, %r105, 4;
	add.s64 	%rd35, %rd2, %rd34;
	ld.global.f32 	%f54, [%rd35];
	add.s32 	%r106, %r14, %r124;
	mul.wide.s32 	%rd36, %r106, 4;
	add.s64 	%rd37, %rd1, %rd36;
	ld.global.f32 	%f55, [%rd37];
	fma.rn.f32 	%f56, %f54, %f55, %f69;
	add.s32 	%r107, %r102, 1;
	max.s32 	%r108, %r107, 0;
	min.s32 	%r109, %r108, %r5;
	add.s32 	%r110, %r109, %r12;
	mul.wide.s32 	%rd38, %r110, 4;
	add.s64 	%rd39, %rd2, %rd38;
	ld.global.f32 	%f57, [%rd39];
	ld.global.f32 	%f58, [%rd37+4];
	fma.rn.f32 	%f69, %f57, %f58, %f56;
	add.s32 	%r124, %r124, 2;
$L__BB0_13:
	and.b32  	%r111, %r8, 1;
	setp.eq.b32 	%p11, %r111, 1;
	@%p11 bra 	$L__BB0_15;
	add.s32 	%r112, %r124, %r1;
	max.s32 	%r113, %r112, 0;
	min.s32 	%r114, %r113, %r5;
	add.s32 	%r115, %r114, %r12;
	mul.wide.s32 	%rd40, %r115, 4;
	add.s64 	%rd41, %rd2, %rd40;
	ld.global.f32 	%f59, [%rd41];
	add.s32 	%r116, %r14, %r124;
	mul.wide.s32 	%rd42, %r116, 4;
	add.s64 	%rd43, %rd1, %rd42;
	ld.global.f32 	%f60, [%rd43];
	fma.rn.f32 	%f69, %f59, %f60, %f69;
$L__BB0_15:
	add.s32 	%r118, %r11, 1;
	setp.ne.s32 	%p12, %r11, %r7;
	@%p12 bra 	$L__BB0_3;
$L__BB0_16:
	mad.lo.s32 	%r117, %r32, %r42, %r1;
	cvta.to.global.u64 	%rd44, %rd3;
	mul.wide.s32 	%rd45, %r117, 4;
	add.s64 	%rd46, %rd44, %rd45;
	st.global.f32 	[%rd46], %f69;
$L__BB0_17:
	ret;

}
	// .globl	_Z19gaussianConvolutionPKfPfiiS0_i
.visible .entry _Z19gaussianConvolutionPKfPfiiS0_i(
	.param .u64 .ptr .align 1 _Z19gaussianConvolutionPKfPfiiS0_i_param_0,
	.param .u64 .ptr .align 1 _Z19gaussianConvolutionPKfPfiiS0_i_param_1,
	.param .u32 _Z19gaussianConvolutionPKfPfiiS0_i_param_2,
	.param .u32 _Z19gaussianConvolutionPKfPfiiS0_i_param_3,
	.param .u64 .ptr .align 1 _Z19gaussianConvolutionPKfPfiiS0_i_param_4,
	.param .u32 _Z19gaussianConvolutionPKfPfiiS0_i_param_5
)
{
	.reg .pred 	%p<45>;
	.reg .b32 	%r<196>;
	.reg .b32 	%f<71>;
	.reg .b64 	%rd<47>;

	ld.param.u64 	%rd7, [_Z19gaussianConvolutionPKfPfiiS0_i_param_0];
	ld.param.u64 	%rd6, [_Z19gaussianConvolutionPKfPfiiS0_i_param_1];
	ld.param.u32 	%r105, [_Z19gaussianConvolutionPKfPfiiS0_i_param_2];
	ld.param.u32 	%r108, [_Z19gaussianConvolutionPKfPfiiS0_i_param_3];
	ld.param.u64 	%rd8, [_Z19gaussianConvolutionPKfPfiiS0_i_param_4];
	ld.param.u32 	%r107, [_Z19gaussianConvolutionPKfPfiiS0_i_param_5];
	cvta.to.global.u64 	%rd1, %rd8;
	cvta.to.global.u64 	%rd2, %rd7;
	mov.u32 	%r109, %ctaid.x;
	mov.u32 	%r110, %ntid.x;
	mul.lo.s32 	%r1, %r109, %r110;
	mov.u32 	%r2, %tid.x;
	add.s32 	%r3, %r1, %r2;
	mov.u32 	%r111, %ctaid.y;
	mov.u32 	%r112, %ntid.y;
	mov.u32 	%r113, %tid.y;
	mad.lo.s32 	%r114, %r111, %r112, %r113;
	shr.u32 	%r115, %r107, 31;
	add.s32 	%r116, %r107, %r115;
	shr.s32 	%r5, %r116, 1;
	setp.ge.s32 	%p1, %r3, %r105;
	setp.ge.s32 	%p2, %r114, %r108;
	or.pred  	%p3, %p1, %p2;
	@%p3 bra 	$L__BB1_65;
	neg.s32 	%r6, %r5;
	setp.lt.s32 	%p4, %r107, -1;
	mov.f32 	%f69, 0f00000000;
	@%p4 bra 	$L__BB1_64;
	shl.b32 	%r7, %r108, 1;
	shl.b32 	%r8, %r105, 1;
	abs.s32 	%r9, %r5;
	add.s32 	%r10, %r5, %r9;
	add.s32 	%r117, %r10, 1;
	and.b32  	%r11, %r117, 7;
	add.s32 	%r12, %r11, -1;
	and.b32  	%r13, %r117, 3;
	and.b32  	%r14, %r10, 1;
	max.s32 	%r118, %r5, %r6;
	add.s32 	%r119, %r5, %r118;
	add.s32 	%r120, %r119, 1;
	and.b32  	%r121, %r120, -8;
	neg.s32 	%r15, %r121;
	sub.s32 	%r122, %r5, %r1;
	sub.s32 	%r123, %r122, %r2;
	add.s32 	%r16, %r123, -4;
	add.s32 	%r124, %r5, %r8;
	sub.s32 	%r125, %r124, %r1;
	sub.s32 	%r17, %r125, %r2;
	mov.f32 	%f69, 0f00000000;
	mov.u32 	%r170, %r6;
$L__BB1_3:
	mov.u32 	%r18, %r170;
	add.s32 	%r19, %r18, %r114;
	setp.gt.s32 	%p5, %r19, -1;
	@%p5 bra 	$L__BB1_5;
	not.b32 	%r171, %r19;
	bra.uni 	$L__BB1_6;
$L__BB1_5:
	setp.lt.s32 	%p6, %r19, %r108;
	not.b32 	%r126, %r19;
	add.s32 	%r127, %r7, %r126;
	selp.b32 	%r171, %r19, %r127, %p6;
$L__BB1_6:
	setp.lt.u32 	%p7, %r10, 7;
	mul.lo.s32 	%r23, %r171, %r105;
	add.s32 	%r128, %r18, %r5;
	mul.lo.s32 	%r172, %r128, %r107;
	add.s32 	%r25, %r172, %r5;
	mov.u32 	%r191, %r6;
	@%p7 bra 	$L__BB1_34;
	sub.s32 	%r177, 3, %r5;
	sub.s32 	%r173, %r3, %r5;
	mov.u32 	%r174, %r17;
	mov.u32 	%r175, %r16;
	mov.u32 	%r176, %r15;
$L__BB1_8:
	.pragma "nounroll";
	setp.gt.s32 	%p8, %r173, -1;
	@%p8 bra 	$L__BB1_10;
	add.s32 	%r178, %r175, 3;
	bra.uni 	$L__BB1_11;
$L__BB1_10:
	setp.lt.s32 	%p9, %r173, %r105;
	add.s32 	%r129, %r174, -1;
	selp.b32 	%r178, %r173, %r129, %p9;
$L__BB1_11:
	add.s32 	%r130, %r178, %r23;
	mul.wide.s32 	%rd9, %r130, 4;
	add.s64 	%rd10, %rd2, %rd9;
	ld.global.nc.f32 	%f29, [%rd10];
	mul.wide.s32 	%rd11, %r172, 4;
	add.s64 	%rd3, %rd1, %rd11;
	ld.global.nc.f32 	%f30, [%rd3];
	fma.rn.f32 	%f3, %f29, %f30, %f69;
	add.s32 	%r37, %r173, 1;
	setp.lt.s32 	%p10, %r37, 0;
	@%p10 bra 	$L__BB1_13;
	setp.lt.s32 	%p11, %r37, %r105;
	add.s32 	%r131, %r174, -2;
	selp.b32 	%r179, %r37, %r131, %p11;
	bra.uni 	$L__BB1_14;
$L__BB1_13:
	add.s32 	%r179, %r175, 2;
$L__BB1_14:
	add.s32 	%r132, %r179, %r23;
	mul.wide.s32 	%rd12, %r132, 4;
	add.s64 	%rd13, %rd2, %rd12;
	ld.global.nc.f32 	%f31, [%rd13];
	ld.global.nc.f32 	%f32, [%rd3+4];
	fma.rn.f32 	%f4, %f31, %f32, %f3;
	add.s32 	%r41, %r173, 2;
	setp.lt.s32 	%p12, %r41, 0;
	@%p12 bra 	$L__BB1_16;
	setp.lt.s32 	%p13, %r41, %r105;
	add.s32 	%r133, %r174, -3;
	selp.b32 	%r180, %r41, %r133, %p13;
	bra.uni 	$L__BB1_17;
$L__BB1_16:
	add.s32 	%r180, %r175, 1;
$L__BB1_17:
	add.s32 	%r134, %r180, %r23;
	mul.wide.s32 	%rd14, %r134, 4;
	add.s64 	%rd15, %rd2, %rd14;
	ld.global.nc.f32 	%f33, [%rd15];
	ld.global.nc.f32 	%f34, [%rd3+8];
	fma.rn.f32 	%f5, %f33, %f34, %f4;
	add.s32 	%r45, %r173, 3;
	setp.lt.s32 	%p14, %r45, 0;
	@%p14 bra 	$L__BB1_19;
	setp.lt.s32 	%p15, %r45, %r105;
	add.s32 	%r135, %r174, -4;
	selp.b32 	%r181, %r45, %r135, %p15;
	bra.uni 	$L__BB1_20;
$L__BB1_19:
	mov.u32 	%r181, %r175;
$L__BB1_20:
	add.s32 	%r136, %r181, %r23;
	mul.wide.s32 	%rd16, %r136, 4;
	add.s64 	%rd17, %rd2, %rd16;
	ld.global.nc.f32 	%f35, [%rd17];
	ld.global.nc.f32 	%f36, [%rd3+12];
	fma.rn.f32 	%f6, %f35, %f36, %f5;
	add.s32 	%r48, %r173, 4;
	setp.lt.s32 	%p16, %r48, 0;
	@%p16 bra 	$L__BB1_22;
	setp.lt.s32 	%p17, %r48, %r105;
	add.s32 	%r137, %r174, -5;
	selp.b32 	%r182, %r48, %r137, %p17;
	bra.uni 	$L__BB1_23;
$L__BB1_22:
	add.s32 	%r182, %r175, -1;
$L__BB1_23:
	add.s32 	%r138, %r182, %r23;
	mul.wide.s32 	%rd18, %r138, 4;
	add.s64 	%rd19, %rd2, %rd18;
	ld.global.nc.f32 	%f37, [%rd19];
	ld.global.nc.f32 	%f38, [%rd3+16];
	fma.rn.f32 	%f7, %f37, %f38, %f6;
	add.s32 	%r52, %r173, 5;
	setp.lt.s32 	%p18, %r52, 0;
	@%p18 bra 	$L__BB1_25;
	setp.lt.s32 	%p19, %r52, %r105;
	add.s32 	%r139, %r174, -6;
	selp.b32 	%r183, %r52, %r139, %p19;
	bra.uni 	$L__BB1_26;
$L__BB1_25:
	add.s32 	%r183, %r175, -2;
$L__BB1_26:
	add.s32 	%r140, %r183, %r23;
	mul.wide.s32 	%rd20, %r140, 4;
	add.s64 	%rd21, %rd2, %rd20;
	ld.global.nc.f32 	%f39, [%rd21];
	ld.global.nc.f32 	%f40, [%rd3+20];
	fma.rn.f32 	%f8, %f39, %f40, %f7;
	add.s32 	%r56, %r173, 6;
	setp.lt.s32 	%p20, %r56, 0;
	@%p20 bra 	$L__BB1_28;
	setp.lt.s32 	%p21, %r56, %r105;
	add.s32 	%r141, %r174, -7;
	selp.b32 	%r184, %r56, %r141, %p21;
	bra.uni 	$L__BB1_29;
$L__BB1_28:
	add.s32 	%r184, %r175, -3;
$L__BB1_29:
	add.s32 	%r142, %r184, %r23;
	mul.wide.s32 	%rd22, %r142, 4;
	add.s64 	%rd23, %rd2, %rd22;
	ld.global.nc.f32 	%f41, [%rd23];
	ld.global.nc.f32 	%f42, [%rd3+24];
	fma.rn.f32 	%f9, %f41, %f42, %f8;
	add.s32 	%r60, %r173, 7;
	setp.lt.s32 	%p22, %r60, 0;
	@%p22 bra 	$L__BB1_31;
	setp.lt.s32 	%p23, %r60, %r105;
	add.s32 	%r143, %r174, -8;
	selp.b32 	%r185, %r60, %r143, %p23;
	bra.uni 	$L__BB1_32;
$L__BB1_31:
	add.s32 	%r185, %r175, -4;
$L__BB1_32:
	add.s32 	%r144, %r185, %r23;
	mul.wide.s32 	%rd24, %r144, 4;
	add.s64 	%rd25, %rd2, %rd24;
	ld.global.nc.f32 	%f43, [%rd25];
	ld.global.nc.f32 	%f44, [%rd3+28];
	fma.rn.f32 	%f69, %f43, %f44, %f9;
	add.s32 	%r177, %r177, 8;
	add.s32 	%r176, %r176, 8;
	add.s32 	%r175, %r175, -8;
	add.s32 	%r174, %r174, -8;
	add.s32 	%r173, %r173, 8;
	add.s32 	%r172, %r172, 8;
	setp.ne.s32 	%p24, %r176, 0;
	@%p24 bra 	$L__BB1_8;
	add.s32 	%r191, %r177, -3;
$L__BB1_34:
	setp.eq.s32 	%p25, %r11, 0;
	@%p25 bra 	$L__BB1_63;
	setp.lt.u32 	%p26, %r12, 3;
	@%p26 bra 	$L__BB1_49;
	add.s32 	%r72, %r191, %r3;
	setp.lt.s32 	%p27, %r72, 0;
	@%p27 bra 	$L__BB1_38;
	setp.lt.s32 	%p28, %r72, %r105;
	not.b32 	%r145, %r72;
	add.s32 	%r146, %r8, %r145;
	selp.b32 	%r187, %r72, %r146, %p28;
	bra.uni 	$L__BB1_39;
$L__BB1_38:
	not.b32 	%r187, %r72;
$L__BB1_39:
	add.s32 	%r147, %r187, %r23;
	mul.wide.s32 	%rd26, %r147, 4;
	add.s64 	%rd27, %rd2, %rd26;
	ld.global.nc.f32 	%f46, [%rd27];
	add.s32 	%r148, %r25, %r191;
	mul.wide.s32 	%rd28, %r148, 4;
	add.s64 	%rd4, %rd1, %rd28;
	ld.global.nc.f32 	%f47, [%rd4];
	fma.rn.f32 	%f13, %f46, %f47, %f69;
	add.s32 	%r76, %r72, 1;
	setp.lt.s32 	%p29, %r76, 0;
	@%p29 bra 	$L__BB1_41;
	setp.lt.s32 	%p30, %r76, %r105;
	sub.s32 	%r149, %r8, %r72;
	add.s32 	%r150, %r149, -2;
	selp.b32 	%r188, %r76, %r150, %p30;
	bra.uni 	$L__BB1_42;
$L__BB1_41:
	sub.s32 	%r188, -2, %r72;
$L__BB1_42:
	add.s32 	%r151, %r188, %r23;
	mul.wide.s32 	%rd29, %r151, 4;
	add.s64 	%rd30, %rd2, %rd29;
	ld.global.nc.f32 	%f48, [%rd30];
	ld.global.nc.f32 	%f49, [%rd4+4];
	fma.rn.f32 	%f14, %f48, %f49, %f13;
	add.s32 	%r80, %r72, 2;
	setp.lt.s32 	%p31, %r80, 0;
	@%p31 bra 	$L__BB1_44;
	setp.lt.s32 	%p32, %r80, %r105;
	sub.s32 	%r152, %r8, %r72;
	add.s32 	%r153, %r152, -3;
	selp.b32 	%r189, %r80, %r153, %p32;
	bra.uni 	$L__BB1_45;
$L__BB1_44:
	sub.s32 	%r189, -3, %r72;
$L__BB1_45:
	add.s32 	%r154, %r189, %r23;
	mul.wide.s32 	%rd31, %r154, 4;
	add.s64 	%rd32, %rd2, %rd31;
	ld.global.nc.f32 	%f50, [%rd32];
	ld.global.nc.f32 	%f51, [%rd4+8];
	fma.rn.f32 	%f15, %f50, %f51, %f14;
	add.s32 	%r84, %r72, 3;
	setp.lt.s32 	%p33, %r84, 0;
	@%p33 bra 	$L__BB1_47;
	setp.lt.s32 	%p34, %r84, %r105;
	sub.s32 	%r155, %r8, %r72;
	add.s32 	%r156, %r155, -4;
	selp.b32 	%r190, %r84, %r156, %p34;
	bra.uni 	$L__BB1_48;
$L__BB1_47:
	sub.s32 	%r190, -4, %r72;
$L__BB1_48:
	add.s32 	%r157, %r190, %r23;
	mul.wide.s32 	%rd33, %r157, 4;
	add.s64 	%rd34, %rd2, %rd33;
	ld.global.nc.f32 	%f52, [%rd34];
	ld.global.nc.f32 	%f53, [%rd4+12];
	fma.rn.f32 	%f69, %f52, %f53, %f15;
	add.s32 	%r191, %r191, 4;
$L__BB1_49:
	setp.eq.s32 	%p35, %r13, 0;
	@%p35 bra 	$L__BB1_63;
	setp.eq.s32 	%p36, %r13, 1;
	@%p36 bra 	$L__BB1_58;
	add.s32 	%r90, %r191, %r3;
	setp.lt.s32 	%p37, %r90, 0;
	@%p37 bra 	$L__BB1_53;
	setp.lt.s32 	%p38, %r90, %r105;
	not.b32 	%r158, %r90;
	add.s32 	%r159, %r8, %r158;
	selp.b32 	%r192, %r90, %r159, %p38;
	bra.uni 	$L__BB1_54;
$L__BB1_53:
	not.b32 	%r192, %r90;
$L__BB1_54:
	add.s32 	%r160, %r192, %r23;
	mul.wide.s32 	%rd35, %r160, 4;
	add.s64 	%rd36, %rd2, %rd35;
	ld.global.nc.f32 	%f55, [%rd36];
	add.s32 	%r161, %r25, %r191;
	mul.wide.s32 	%rd37, %r161, 4;
	add.s64 	%rd5, %rd1, %rd37;
	ld.global.nc.f32 	%f56, [%rd5];
	fma.rn.f32 	%f19, %f55, %f56, %f69;
	add.s32 	%r94, %r90, 1;
	setp.lt.s32 	%p39, %r94, 0;
	@%p39 bra 	$L__BB1_56;
	setp.lt.s32 	%p40, %r94, %r105;
	sub.s32 	%r162, %r8, %r90;
	add.s32 	%r163, %r162, -2;
	selp.b32 	%r193, %r94, %r163, %p40;
	bra.uni 	$L__BB1_57;
$L__BB1_56:
	sub.s32 	%r193, -2, %r90;
$L__BB1_57:
	add.s32 	%r164, %r193, %r23;
	mul.wide.s32 	%rd38, %r164, 4;
	add.s64 	%rd39, %rd2, %rd38;
	ld.global.nc.f32 	%f57, [%rd39];
	ld.global.nc.f32 	%f58, [%rd5+4];
	fma.rn.f32 	%f69, %f57, %f58, %f19;
	add.s32 	%r191, %r191, 2;
$L__BB1_58:
	setp.ne.s32 	%p41, %r14, 0;
	@%p41 bra 	$L__BB1_63;
	add.s32 	%r100, %r191, %r3;
	setp.lt.s32 	%p42, %r100, 0;
	@%p42 bra 	$L__BB1_61;
	setp.lt.s32 	%p43, %r100, %r105;
	not.b32 	%r165, %r100;
	add.s32 	%r166, %r8, %r165;
	selp.b32 	%r195, %r100, %r166, %p43;
	bra.uni 	$L__BB1_62;
$L__BB1_61:
	not.b32 	%r195, %r100;
$L__BB1_62:
	add.s32 	%r167, %r195, %r23;
	mul.wide.s32 	%rd40, %r167, 4;
	add.s64 	%rd41, %rd2, %rd40;
	ld.global.nc.f32 	%f59, [%rd41];
	add.s32 	%r168, %r25, %r191;
	mul.wide.s32 	%rd42, %r168, 4;
	add.s64 	%rd43, %rd1, %rd42;
	ld.global.nc.f32 	%f60, [%rd43];
	fma.rn.f32 	%f69, %f59, %f60, %f69;
$L__BB1_63:
	add.s32 	%r170, %r18, 1;
	setp.ne.s32 	%p44, %r18, %r9;
	@%p44 bra 	$L__BB1_3;
$L__BB1_64:
	mad.lo.s32 	%r169, %r105, %r114, %r3;
	cvta.to.global.u64 	%rd44, %rd6;
	mul.wide.s32 	%rd45, %r169, 4;
	add.s64 	%rd46, %rd44, %rd45;
	st.global.f32 	[%rd46], %f69;
$L__BB1_65:
	ret;

}
	// .globl	_Z16sobelConvolutionPKfPfiiS0_S0_i
.visible .entry _Z16sobelConvolutionPKfPfiiS0_S0_i(
	.param .u64 .ptr .align 1 _Z16sobelConvolutionPKfPfiiS0_S0_i_param_0,
	.param .u64 .ptr .align 1 _Z16sobelConvolutionPKfPfiiS0_S0_i_param_1,
	.param .u32 _Z16sobelConvolutionPKfPfiiS0_S0_i_param_2,
	.param .u32 _Z16sobelConvolutionPKfPfiiS0_S0_i_param_3,
	.param .u64 .ptr .align 1 _Z16sobelConvolutionPKfPfiiS0_S0_i_param_4,
	.param .u64 .ptr .align 1 _Z16sobelConvolutionPKfPfiiS0_S0_i_param_5,
	.param .u32 _Z16sobelConvolutionPKfPfiiS0_S0_i_param_6
)
{
	.reg .pred 	%p<73>;
	.reg .b32 	%r<252>;
	.reg .b32 	%f<112>;
	.reg .b64 	%rd<79>;

	ld.param.u64 	%rd15, [_Z16sobelConvolutionPKfPfiiS0_S0_i_param_0];
	ld.param.u64 	%rd12, [_Z16sobelConvolutionPKfPfiiS0_S0_i_param_1];
	ld.param.u32 	%r98, [_Z16sobelConvolutionPKfPfiiS0_S0_i_param_2];
	ld.param.u32 	%r99, [_Z16sobelConvolutionPKfPfiiS0_S0_i_param_3];
	ld.param.u64 	%rd13, [_Z16sobelConvolutionPKfPfiiS0_S0_i_param_4];
	ld.param.u64 	%rd14, [_Z16sobelConvolutionPKfPfiiS0_S0_i_param_5];
	ld.param.u32 	%r100, [_Z16sobelConvolutionPKfPfiiS0_S0_i_param_6];
	cvta.to.global.u64 	%rd1, %rd14;
	cvta.to.global.u64 	%rd2, %rd13;
	cvta.to.global.u64 	%rd3, %rd15;
	mov.u32 	%r101, %ctaid.x;
	mov.u32 	%r102, %ntid.x;
	mov.u32 	%r103, %tid.x;
	mad.lo.s32 	%r1, %r101, %r102, %r103;
	mov.u32 	%r104, %ctaid.y;
	mov.u32 	%r105, %ntid.y;
	mov.u32 	%r106, %tid.y;
	mad.lo.s32 	%r2, %r104, %r105, %r106;
	setp.ge.s32 	%p1, %r2, %r98;
	setp.ge.s32 	%p2, %r1, %r99;
	or.pred  	%p3, %p1, %p2;
	@%p3 bra 	$L__BB2_89;
	shl.b32 	%r3, %r99, 1;
	shl.b32 	%r4, %r98, 1;
	setp.ne.s64 	%p4, %rd13, 0;
	mov.f32 	%f110, 0f00000000;
	mov.f32 	%f111, 0f00000000;
	@%p4 bra 	$L__BB2_31;
	setp.eq.s64 	%p50, %rd14, 0;
	@%p50 bra 	$L__BB2_88;
	setp.eq.s32 	%p51, %r2, 0;
	add.s32 	%r185, %r2, -1;
	setp.gt.s32 	%p52, %r2, %r99;
	sub.s32 	%r5, %r3, %r2;
	selp.b32 	%r186, %r5, %r185, %p52;
	selp.b32 	%r187, 0, %r186, %p51;
	mul.lo.s32 	%r6, %r187, %r98;
	setp.lt.s32 	%p53, %r1, 1;
	@%p53 bra 	$L__BB2_22;
	add.s32 	%r188, %r1, -1;
	setp.gt.u32 	%p54, %r1, %r98;
	sub.s32 	%r189, %r4, %r1;
	selp.b32 	%r231, %r189, %r188, %p54;
	bra.uni 	$L__BB2_23;
$L__BB2_5:
	neg.s32 	%r225, %r1;
$L__BB2_6:
	setp.lt.s32 	%p62, %r1, 0;
	add.s32 	%r203, %r225, %r35;
	mul.wide.s32 	%rd62, %r203, 4;
	add.s64 	%rd63, %rd3, %rd62;
	ld.global.nc.f32 	%f92, [%rd63];
	mul.wide.s32 	%rd64, %r100, 4;
	add.s64 	%rd4, %rd1, %rd64;
	ld.global.nc.f32 	%f93, [%rd4];
	fma.rn.f32 	%f1, %f92, %f93, %f9;
	@%p62 bra 	$L__BB2_8;
	setp.lt.u32 	%p63, %r1, %r98;
	not.b32 	%r204, %r1;
	add.s32 	%r205, %r4, %r204;
	selp.b32 	%r226, %r1, %r205, %p63;
	bra.uni 	$L__BB2_9;
$L__BB2_8:
	not.b32 	%r226, %r1;
$L__BB2_9:
	setp.lt.s32 	%p64, %r1, -1;
	add.s32 	%r206, %r226, %r35;
	mul.wide.s32 	%rd65, %r206, 4;
	add.s64 	%rd66, %rd3, %rd65;
	ld.global.nc.f32 	%f94, [%rd66];
	ld.global.nc.f32 	%f95, [%rd4+4];
	fma.rn.f32 	%f2, %f94, %f95, %f1;
	@%p64 bra 	$L__BB2_11;
	add.s32 	%r207, %r1, 1;
	setp.lt.u32 	%p65, %r207, %r98;
	sub.s32 	%r208, %r4, %r1;
	add.s32 	%r209, %r208, -2;
	selp.b32 	%r227, %r207, %r209, %p65;
	bra.uni 	$L__BB2_12;
$L__BB2_11:
	sub.s32 	%r227, -2, %r1;
$L__BB2_12:
	setp.lt.s32 	%p66, %r1, 1;
	add.s32 	%r210, %r227, %r35;
	mul.wide.s32 	%rd67, %r210, 4;
	add.s64 	%rd68, %rd3, %rd67;
	ld.global.nc.f32 	%f96, [%rd68];
	ld.global.nc.f32 	%f97, [%rd4+8];
	fma.rn.f32 	%f3, %f96, %f97, %f2;
	add.s32 	%r211, %r2, 1;
	setp.lt.s32 	%p67, %r211, %r99;
	add.s32 	%r212, %r5, -2;
	selp.b32 	%r213, %r211, %r212, %p67;
	mul.lo.s32 	%r16, %r213, %r98;
	@%p66 bra 	$L__BB2_14;
	add.s32 	%r214, %r1, -1;
	setp.gt.u32 	%p68, %r1, %r98;
	sub.s32 	%r215, %r4, %r1;
	selp.b32 	%r228, %r215, %r214, %p68;
	bra.uni 	$L__BB2_15;
$L__BB2_14:
	neg.s32 	%r228, %r1;
$L__BB2_15:
	setp.lt.s32 	%p69, %r1, 0;
	add.s32 	%r216, %r228, %r16;
	mul.wide.s32 	%rd69, %r216, 4;
	add.s64 	%rd70, %rd3, %rd69;
	ld.global.nc.f32 	%f98, [%rd70];
	add.s64 	%rd5, %rd4, %rd64;
	ld.global.nc.f32 	%f99, [%rd5];
	fma.rn.f32 	%f4, %f98, %f99, %f3;
	@%p69 bra 	$L__BB2_17;
	setp.lt.u32 	%p70, %r1, %r98;
	not.b32 	%r217, %r1;
	add.s32 	%r218, %r4, %r217;
	selp.b32 	%r229, %r1, %r218, %p70;
	bra.uni 	$L__BB2_18;
$L__BB2_17:
	not.b32 	%r229, %r1;
$L__BB2_18:
	setp.lt.s32 	%p71, %r1, -1;
	add.s32 	%r219, %r229, %r16;
	mul.wide.s32 	%rd72, %r219, 4;
	add.s64 	%rd73, %rd3, %rd72;
	ld.global.nc.f32 	%f100, [%rd73];
	ld.global.nc.f32 	%f101, [%rd5+4];
	fma.rn.f32 	%f5, %f100, %f101, %f4;
	@%p71 bra 	$L__BB2_20;
	add.s32 	%r220, %r1, 1;
	setp.lt.u32 	%p72, %r220, %r98;
	sub.s32 	%r221, %r4, %r1;
	add.s32 	%r222, %r221, -2;
	selp.b32 	%r230, %r220, %r222, %p72;
	bra.uni 	$L__BB2_21;
$L__BB2_20:
	sub.s32 	%r230, -2, %r1;
$L__BB2_21:
	add.s32 	%r223, %r230, %r16;
	mul.wide.s32 	%rd74, %r223, 4;
	add.s64 	%rd75, %rd3, %rd74;
	ld.global.nc.f32 	%f103, [%rd75];
	ld.global.nc.f32 	%f104, [%rd5+8];
	fma.rn.f32 	%f110, %f103, %f104, %f5;
	bra.uni 	$L__BB2_88;
$L__BB2_22:
	neg.s32 	%r231, %r1;
$L__BB2_23:
	add.s32 	%r190, %r231, %r6;
	mul.wide.s32 	%rd56, %r190, 4;
	add.s64 	%rd57, %rd3, %rd56;
	ld.global.nc.f32 	%f86, [%rd57];
	ld.global.nc.f32 	%f87, [%rd1];
	fma.rn.f32 	%f7, %f86, %f87, 0f00000000;
	setp.lt.s32 	%p55, %r1, 0;
	@%p55 bra 	$L__BB2_25;
	setp.lt.u32 	%p56, %r1, %r98;
	not.b32 	%r191, %r1;
	add.s32 	%r192, %r4, %r191;
	selp.b32 	%r232, %r1, %r192, %p56;
	bra.uni 	$L__BB2_26;
$L__BB2_25:
	not.b32 	%r232, %r1;
$L__BB2_26:
	add.s32 	%r193, %r232, %r6;
	mul.wide.s32 	%rd58, %r193, 4;
	add.s64 	%rd59, %rd3, %rd58;
	ld.global.nc.f32 	%f88, [%rd59];
	ld.global.nc.f32 	%f89, [%rd1+4];
	fma.rn.f32 	%f8, %f88, %f89, %f7;
	setp.lt.s32 	%p57, %r1, -1;
	@%p57 bra 	$L__BB2_28;
	add.s32 	%r194, %r1, 1;
	setp.lt.u32 	%p58, %r194, %r98;
	sub.s32 	%r195, %r4, %r1;
	add.s32 	%r196, %r195, -2;
	selp.b32 	%r233, %r194, %r196, %p58;
	bra.uni 	$L__BB2_29;
$L__BB2_28:
	sub.s32 	%r233, -2, %r1;
$L__BB2_29:
	setp.lt.s32 	%p59, %r1, 1;
	add.s32 	%r197, %r233, %r6;
	mul.wide.s32 	%rd60, %r197, 4;
	add.s64 	%rd61, %rd3, %rd60;
	ld.global.nc.f32 	%f90, [%rd61];
	ld.global.nc.f32 	%f91, [%rd1+8];
	fma.rn.f32 	%f9, %f90, %f91, %f8;
	setp.lt.s32 	%p60, %r2, %r99;
	not.b32 	%r198, %r2;
	add.s32 	%r199, %r3, %r198;
	selp.b32 	%r200, %r2, %r199, %p60;
	mul.lo.s32 	%r35, %r200, %r98;
	@%p59 bra 	$L__BB2_5;
	add.s32 	%r201, %r1, -1;
	setp.gt.u32 	%p61, %r1, %r98;
	sub.s32 	%r202, %r4, %r1;
	selp.b32 	%r225, %r202, %r201, %p61;
	bra.uni 	$L__BB2_6;
$L__BB2_31:
	setp.ne.s64 	%p5, %rd14, 0;
	@%p5 bra 	$L__BB2_60;
	setp.eq.s32 	%p28, %r2, 0;
	add.s32 	%r146, %r2, -1;
	setp.gt.s32 	%p29, %r2, %r99;
	sub.s32 	%r36, %r3, %r2;
	selp.b32 	%r147, %r36, %r146, %p29;
	selp.b32 	%r148, 0, %r147, %p28;
	mul.lo.s32 	%r37, %r148, %r98;
	setp.lt.s32 	%p30, %r1, 1;
	@%p30 bra 	$L__BB2_51;
	add.s32 	%r149, %r1, -1;
	setp.gt.u32 	%p31, %r1, %r98;
	sub.s32 	%r150, %r4, %r1;
	selp.b32 	%r240, %r150, %r149, %p31;
	bra.uni 	$L__BB2_52;
$L__BB2_34:
	neg.s32 	%r234, %r1;
$L__BB2_35:
	setp.lt.s32 	%p39, %r1, 0;
	add.s32 	%r164, %r234, %r66;
	mul.wide.s32 	%rd42, %r164, 4;
	add.s64 	%rd43, %rd3, %rd42;
	ld.global.nc.f32 	%f72, [%rd43];
	mul.wide.s32 	%rd44, %r100, 4;
	add.s64 	%rd6, %rd2, %rd44;
	ld.global.nc.f32 	%f73, [%rd6];
	fma.rn.f32 	%f10, %f72, %f73, %f18;
	@%p39 bra 	$L__BB2_37;
	setp.lt.u32 	%p40, %r1, %r98;
	not.b32 	%r165, %r1;
	add.s32 	%r166, %r4, %r165;
	selp.b32 	%r235, %r1, %r166, %p40;
	bra.uni 	$L__BB2_38;
$L__BB2_37:
	not.b32 	%r235, %r1;
$L__BB2_38:
	setp.lt.s32 	%p41, %r1, -1;
	add.s32 	%r167, %r235, %r66;
	mul.wide.s32 	%rd45, %r167, 4;
	add.s64 	%rd46, %rd3, %rd45;
	ld.global.nc.f32 	%f74, [%rd46];
	ld.global.nc.f32 	%f75, [%rd6+4];
	fma.rn.f32 	%f11, %f74, %f75, %f10;
	@%p41 bra 	$L__BB2_40;
	add.s32 	%r168, %r1, 1;
	setp.lt.u32 	%p42, %r168, %r98;
	sub.s32 	%r169, %r4, %r1;
	add.s32 	%r170, %r169, -2;
	selp.b32 	%r236, %r168, %r170, %p42;
	bra.uni 	$L__BB2_41;
$L__BB2_40:
	sub.s32 	%r236, -2, %r1;
$L__BB2_41:
	setp.lt.s32 	%p43, %r1, 1;
	add.s32 	%r171, %r236, %r66;
	mul.wide.s32 	%rd47, %r171, 4;
	add.s64 	%rd48, %rd3, %rd47;
	ld.global.nc.f32 	%f76, [%rd48];
	ld.global.nc.f32 	%f77, [%rd6+8];
	fma.rn.f32 	%f12, %f76, %f77, %f11;
	add.s32 	%r172, %r2, 1;
	setp.lt.s32 	%p44, %r172, %r99;
	add.s32 	%r173, %r36, -2;
	selp.b32 	%r174, %r172, %r173, %p44;
	mul.lo.s32 	%r47, %r174, %r98;
	@%p43 bra 	$L__BB2_43;
	add.s32 	%r175, %r1, -1;
	setp.gt.u32 	%p45, %r1, %r98;
	sub.s32 	%r176, %r4, %r1;
	selp.b32 	%r237, %r176, %r175, %p45;
	bra.uni 	$L__BB2_44;
$L__BB2_43:
	neg.s32 	%r237, %r1;
$L__BB2_44:
	setp.lt.s32 	%p46, %r1, 0;
	add.s32 	%r177, %r237, %r47;
	mul.wide.s32 	%rd49, %r177, 4;
	add.s64 	%rd50, %rd3, %rd49;
	ld.global.nc.f32 	%f78, [%rd50];
	add.s64 	%rd7, %rd6, %rd44;
	ld.global.nc.f32 	%f79, [%rd7];
	fma.rn.f32 	%f13, %f78, %f79, %f12;
	@%p46 bra 	$L__BB2_46;
	setp.lt.u32 	%p47, %r1, %r98;
	not.b32 	%r178, %r1;
	add.s32 	%r179, %r4, %r178;
	selp.b32 	%r238, %r1, %r179, %p47;
	bra.uni 	$L__BB2_47;
$L__BB2_46:
	not.b32 	%r238, %r1;
$L__BB2_47:
	setp.lt.s32 	%p48, %r1, -1;
	add.s32 	%r180, %r238, %r47;
	mul.wide.s32 	%rd52, %r180, 4;
	add.s64 	%rd53, %rd3, %rd52;
	ld.global.nc.f32 	%f80, [%rd53];
	ld.global.nc.f32 	%f81, [%rd7+4];
	fma.rn.f32 	%f14, %f80, %f81, %f13;
	@%p48 bra 	$L__BB2_49;
	add.s32 	%r181, %r1, 1;
	setp.lt.u32 	%p49, %r181, %r98;
	sub.s32 	%r182, %r4, %r1;
	add.s32 	%r183, %r182, -2;
	selp.b32 	%r239, %r181, %r183, %p49;
	bra.uni 	$L__BB2_50;
$L__BB2_49:
	sub.s32 	%r239, -2, %r1;
$L__BB2_50:
	add.s32 	%r184, %r239, %r47;
	mul.wide.s32 	%rd54, %r184, 4;
	add.s64 	%rd55, %rd3, %rd54;
	ld.global.nc.f32 	%f83, [%rd55];
	ld.global.nc.f32 	%f84, [%rd7+8];
	fma.rn.f32 	%f111, %f83, %f84, %f14;
	bra.uni 	$L__BB2_88;
$L__BB2_51:
	neg.s32 	%r240, %r1;
$L__BB2_52:
	add.s32 	%r151, %r240, %r37;
	mul.wide.s32 	%rd36, %r151, 4;
	add.s64 	%rd37, %rd3, %rd36;
	ld.global.nc.f32 	%f66, [%rd37];
	ld.global.nc.f32 	%f67, [%rd2];
	fma.rn.f32 	%f16, %f66, %f67, 0f00000000;
	setp.lt.s32 	%p32, %r1, 0;
	@%p32 bra 	$L__BB2_54;
	setp.lt.u32 	%p33, %r1, %r98;
	not.b32 	%r152, %r1;
	add.s32 	%r153, %r4, %r152;
	selp.b32 	%r241, %r1, %r153, %p33;
	bra.uni 	$L__BB2_55;
$L__BB2_54:
	not.b32 	%r241, %r1;
$L__BB2_55:
	add.s32 	%r154, %r241, %r37;
	mul.wide.s32 	%rd38, %r154, 4;
	add.s64 	%rd39, %rd3, %rd38;
	ld.global.nc.f32 	%f68, [%rd39];
	ld.global.nc.f32 	%f69, [%rd2+4];
	fma.rn.f32 	%f17, %f68, %f69, %f16;
	setp.lt.s32 	%p34, %r1, -1;
	@%p34 bra 	$L__BB2_57;
	add.s32 	%r155, %r1, 1;
	setp.lt.u32 	%p35, %r155, %r98;
	sub.s32 	%r156, %r4, %r1;
	add.s32 	%r157, %r156, -2;
	selp.b32 	%r242, %r155, %r157, %p35;
	bra.uni 	$L__BB2_58;
$L__BB2_57:
	sub.s32 	%r242, -2, %r1;
$L__BB2_58:
	setp.lt.s32 	%p36, %r1, 1;
	add.s32 	%r158, %r242, %r37;
	mul.wide.s32 	%rd40, %r158, 4;
	add.s64 	%rd41, %rd3, %rd40;
	ld.global.nc.f32 	%f70, [%rd41];
	ld.global.nc.f32 	%f71, [%rd2+8];
	fma.rn.f32 	%f18, %f70, %f71, %f17;
	setp.lt.s32 	%p37, %r2, %r99;
	not.b32 	%r159, %r2;
	add.s32 	%r160, %r3, %r159;
	selp.b32 	%r161, %r2, %r160, %p37;
	mul.lo.s32 	%r66, %r161, %r98;
	@%p36 bra 	$L__BB2_34;
	add.s32 	%r162, %r1, -1;
	setp.gt.u32 	%p38, %r1, %r98;
	sub.s32 	%r163, %r4, %r1;
	selp.b32 	%r234, %r163, %r162, %p38;
	bra.uni 	$L__BB2_35;
$L__BB2_60:
	setp.eq.s32 	%p6, %r2, 0;
	add.s32 	%r107, %r2, -1;
	setp.gt.s32 	%p7, %r2, %r99;
	sub.s32 	%r67, %r3, %r2;
	selp.b32 	%r108, %r67, %r107, %p7;
	selp.b32 	%r109, 0, %r108, %p6;
	mul.lo.s32 	%r68, %r109, %r98;
	setp.gt.s32 	%p8, %r1, 0;
	@%p8 bra 	$L__BB2_62;
	neg.s32 	%r243, %r1;
	bra.uni 	$L__BB2_63;
$L__BB2_62:
	add.s32 	%r110, %r1, -1;
	setp.gt.u32 	%p9, %r1, %r98;
	sub.s32 	%r111, %r4, %r1;
	selp.b32 	%r243, %r111, %r110, %p9;
$L__BB2_63:
	add.s32 	%r112, %r243, %r68;
	mul.wide.s32 	%rd16, %r112, 4;
	add.s64 	%rd17, %rd3, %rd16;
	ld.global.nc.f32 	%f39, [%rd17];
	ld.global.nc.f32 	%f40, [%rd2];
	fma.rn.f32 	%f19, %f39, %f40, 0f00000000;
	ld.global.nc.f32 	%f41, [%rd1];
	fma.rn.f32 	%f20, %f39, %f41, 0f00000000;
	setp.lt.s32 	%p10, %r1, 0;
	@%p10 bra 	$L__BB2_65;
	setp.lt.u32 	%p11, %r1, %r98;
	not.b32 	%r113, %r1;
	add.s32 	%r114, %r4, %r113;
	selp.b32 	%r244, %r1, %r114, %p11;
	bra.uni 	$L__BB2_66;
$L__BB2_65:
	not.b32 	%r244, %r1;
$L__BB2_66:
	add.s32 	%r115, %r244, %r68;
	mul.wide.s32 	%rd18, %r115, 4;
	add.s64 	%rd19, %rd3, %rd18;
	ld.global.nc.f32 	%f42, [%rd19];
	ld.global.nc.f32 	%f43, [%rd2+4];
	fma.rn.f32 	%f21, %f42, %f43, %f19;
	ld.global.nc.f32 	%f44, [%rd1+4];
	fma.rn.f32 	%f22, %f42, %f44, %f20;
	setp.lt.s32 	%p12, %r1, -1;
	@%p12 bra 	$L__BB2_68;
	add.s32 	%r116, %r1, 1;
	setp.lt.u32 	%p13, %r116, %r98;
	sub.s32 	%r117, %r4, %r1;
	add.s32 	%r118, %r117, -2;
	selp.b32 	%r245, %r116, %r118, %p13;
	bra.uni 	$L__BB2_69;
$L__BB2_68:
	sub.s32 	%r245, -2, %r1;
$L__BB2_69:
	setp.lt.s32 	%p14, %r1, 1;
	add.s32 	%r119, %r245, %r68;
	mul.wide.s32 	%rd20, %r119, 4;
	add.s64 	%rd21, %rd3, %rd20;
	ld.global.nc.f32 	%f45, [%rd21];
	ld.global.nc.f32 	%f46, [%rd2+8];
	fma.rn.f32 	%f23, %f45, %f46, %f21;
	ld.global.nc.f32 	%f47, [%rd1+8];
	fma.rn.f32 	%f24, %f45, %f47, %f22;
	setp.lt.s32 	%p15, %r2, %r99;
	not.b32 	%r120, %r2;
	add.s32 	%r121, %r3, %r120;
	selp.b32 	%r122, %r2, %r121, %p15;
	mul.lo.s32 	%r78, %r122, %r98;
	@%p14 bra 	$L__BB2_71;
	add.s32 	%r123, %r1, -1;
	setp.gt.u32 	%p16, %r1, %r98;
	sub.s32 	%r124, %r4, %r1;
	selp.b32 	%r246, %r124, %r123, %p16;
	bra.uni 	$L__BB2_72;
$L__BB2_71:
	neg.s32 	%r246, %r1;
$L__BB2_72:
	setp.lt.s32 	%p17, %r1, 0;
	add.s32 	%r125, %r246, %r78;
	mul.wide.s32 	%rd22, %r125, 4;
	add.s64 	%rd23, %rd3, %rd22;
	ld.global.nc.f32 	%f48, [%rd23];
	mul.wide.s32 	%rd24, %r100, 4;
	add.s64 	%rd8, %rd2, %rd24;
	ld.global.nc.f32 	%f49, [%rd8];
	fma.rn.f32 	%f25, %f48, %f49, %f23;
	add.s64 	%rd9, %rd1, %rd24;
	ld.global.nc.f32 	%f50, [%rd9];
	fma.rn.f32 	%f26, %f48, %f50, %f24;
	@%p17 bra 	$L__BB2_74;
	setp.lt.u32 	%p18, %r1, %r98;
	not.b32 	%r126, %r1;
	add.s32 	%r127, %r4, %r126;
	selp.b32 	%r247, %r1, %r127, %p18;
	bra.uni 	$L__BB2_75;
$L__BB2_74:
	not.b32 	%r247, %r1;
$L__BB2_75:
	setp.lt.s32 	%p19, %r1, -1;
	add.s32 	%r128, %r247, %r78;
	mul.wide.s32 	%rd25, %r128, 4;
	add.s64 	%rd26, %rd3, %rd25;
	ld.global.nc.f32 	%f51, [%rd26];
	ld.global.nc.f32 	%f52, [%rd8+4];
	fma.rn.f32 	%f27, %f51, %f52, %f25;
	ld.global.nc.f32 	%f53, [%rd9+4];
	fma.rn.f32 	%f28, %f51, %f53, %f26;
	@%p19 bra 	$L__BB2_77;
	add.s32 	%r129, %r1, 1;
	setp.lt.u32 	%p20, %r129, %r98;
	sub.s32 	%r130, %r4, %r1;
	add.s32 	%r131, %r130, -2;
	selp.b32 	%r248, %r129, %r131, %p20;
	bra.uni 	$L__BB2_78;
$L__BB2_77:
	sub.s32 	%r248, -2, %r1;
$L__BB2_78:
	setp.lt.s32 	%p21, %r1, 1;
	add.s32 	%r132, %r248, %r78;
	mul.wide.s32 	%rd27, %r132, 4;
	add.s64 	%rd28, %rd3, %rd27;
	ld.global.nc.f32 	%f54, [%rd28];
	ld.global.nc.f32 	%f55, [%rd8+8];
	fma.rn.f32 	%f29, %f54, %f55, %f27;
	ld.global.nc.f32 	%f56, [%rd9+8];
	fma.rn.f32 	%f30, %f54, %f56, %f28;
	add.s32 	%r133, %r2, 1;
	setp.lt.s32 	%p22, %r133, %r99;
	add.s32 	%r134, %r67, -2;
	selp.b32 	%r135, %r133, %r134, %p22;
	mul.lo.s32 	%r88, %r135, %r98;
	@%p21 bra 	$L__BB2_80;
	add.s32 	%r136, %r1, -1;
	setp.gt.u32 	%p23, %r1, %r98;
	sub.s32 	%r137, %r4, %r1;
	selp.b32 	%r249, %r137, %r136, %p23;
	bra.uni 	$L__BB2_81;
$L__BB2_80:
	neg.s32 	%r249, %r1;
$L__BB2_81:
	setp.lt.s32 	%p24, %r1, 0;
	add.s32 	%r138, %r249, %r88;
	mul.wide.s32 	%rd29, %r138, 4;
	add.s64 	%rd30, %rd3, %rd29;
	ld.global.nc.f32 	%f57, [%rd30];
	add.s64 	%rd10, %rd8, %rd24;
	ld.global.nc.f32 	%f58, [%rd10];
	fma.rn.f32 	%f31, %f57, %f58, %f29;
	add.s64 	%rd11, %rd9, %rd24;
	ld.global.nc.f32 	%f59, [%rd11];
	fma.rn.f32 	%f32, %f57, %f59, %f30;
	@%p24 bra 	$L__BB2_83;
	setp.lt.u32 	%p25, %r1, %r98;
	not.b32 	%r139, %r1;
	add.s32 	%r140, %r4, %r139;
	selp.b32 	%r250, %r1, %r140, %p25;
	bra.uni 	$L__BB2_84;
$L__BB2_83:
	not.b32 	%r250, %r1;
$L__BB2_84:
	setp.lt.s32 	%p26, %r1, -1;
	add.s32 	%r141, %r250, %r88;
	mul.wide.s32 	%rd32, %r141, 4;
	add.s64 	%rd33, %rd3, %rd32;
	ld.global.nc.f32 	%f60, [%rd33];
	ld.global.nc.f32 	%f61, [%rd10+4];
	fma.rn.f32 	%f33, %f60, %f61, %f31;
	ld.global.nc.f32 	%f62, [%rd11+4];
	fma.rn.f32 	%f34, %f60, %f62, %f32;
	@%p26 bra 	$L__BB2_86;
	add.s32 	%r142, %r1, 1;
	setp.lt.u32 	%p27, %r142, %r98;
	sub.s32 	%r143, %r4, %r1;
	add.s32 	%r144, %r143, -2;
	selp.b32 	%r251, %r142, %r144, %p27;
	bra.uni 	$L__BB2_87;
$L__BB2_86:
	sub.s32 	%r251, -2, %r1;
$L__BB2_87:
	add.s32 	%r145, %r251, %r88;
	mul.wide.s32 	%rd34, %r145, 4;
	add.s64 	%rd35, %rd3, %rd34;
	ld.global.nc.f32 	%f63, [%rd35];
	ld.global.nc.f32 	%f64, [%rd10+8];
	fma.rn.f32 	%f111, %f63, %f64, %f33;
	ld.global.nc.f32 	%f65, [%rd11+8];
	fma.rn.f32 	%f110, %f63, %f65, %f34;
$L__BB2_88:
	mul.f32 	%f105, %f110, %f110;
	fma.rn.f32 	%f106, %f111, %f111, %f105;
	sqrt.rn.f32 	%f107, %f106;
	mad.lo.s32 	%r224, %r98, %r2, %r1;
	cvta.to.global.u64 	%rd76, %rd12;
	mul.wide.s32 	%rd77, %r224, 4;
	add.s64 	%rd78, %rd76, %rd77;
	st.global.f32 	[%rd78], %f107;
$L__BB2_89:
	ret;

}


// ===== COMPILED SASS (sm_100) =====

	.target	sm_100

	.elftype	@"ET_EXEC"


//--------------------- .note.nv.tkinfo           --------------------------
	.section	.note.nv.tkinfo,"",@"SHT_NOTE"
	.sectionflags	@"SHF_NOTE_NV_TKINFO"
	.tkinfo
        /*0018*/ 	.word	0x00000002
        /*0030*/ 	.string	""
        /*0030*/ 	.string	"ptxas"
        /*0030*/ 	.string	"Cuda compilation tools, release 13.0, V13.0.88"
        /*0030*/ 	.string	"Build cuda_13.0.r13.0/compiler.36424714_0"
        /*0030*/ 	.string	"-arch sm_100 -m 64 "



//--------------------- .note.nv.cuinfo           --------------------------
	.section	.note.nv.cuinfo,"",@"SHT_NOTE"
	.sectionflags	@"SHF_NOTE_NV_CUINFO"
        /*0018*/ 	.short	0x0002
        /*001a*/ 	.short	0x0064
        /*001c*/ 	.short	0x0082
	.zero		2


//--------------------- .nv.info                  --------------------------
	.section	.nv.info,"",@"SHT_CUDA_INFO"
	.align	4


	//----- nvinfo : EIATTR_REGCOUNT
	.align		4
        /*0000*/ 	.byte	0x04, 0x2f
        /*0002*/ 	.short	(.L_1 - .L_0)
	.align		4
.L_0:
        /*0004*/ 	.word	index@(_Z20conv2d_global_kernelPKfPfiiS0_i)
        /*0008*/ 	.word	0x00000020


	//----- nvinfo : EIATTR_FRAME_SIZE
	.align		4
.L_1:
        /*000c*/ 	.byte	0x04, 0x11
        /*000e*/ 	.short	(.L_3 - .L_2)
	.align		4
.L_2:
        /*0010*/ 	.word	index@(_Z20conv2d_global_kernelPKfPfiiS0_i)
        /*0014*/ 	.word	0x00000000


	//----- nvinfo : EIATTR_REGCOUNT
	.align		4
.L_3:
        /*0018*/ 	.byte	0x04, 0x2f
        /*001a*/ 	.short	(.L_5 - .L_4)
	.align		4
.L_4:
        /*001c*/ 	.word	index@(_Z19gaussianConvolutionPKfPfiiS0_i)
        /*0020*/ 	.word	0x00000022


	//----- nvinfo : EIATTR_FRAME_SIZE
	.align		4
.L_5:
        /*0024*/ 	.byte	0x04, 0x11
        /*0026*/ 	.short	(.L_7 - .L_6)
	.align		4
.L_6:
        /*0028*/ 	.word	index@(_Z19gaussianConvolutionPKfPfiiS0_i)
        /*002c*/ 	.word	0x00000000


	//----- nvinfo : EIATTR_REGCOUNT
	.align		4
.L_7:
        /*0030*/ 	.byte	0x04, 0x2f
        /*0032*/ 	.short	(.L_9 - .L_8)
	.align		4
.L_8:
        /*0034*/ 	.word	index@(_Z16sobelConvolutionPKfPfiiS0_S0_i)
        /*0038*/ 	.word	0x00000020


	//----- nvinfo : EIATTR_FRAME_SIZE
	.align		4
.L_9:
        /*003c*/ 	.byte	0x04, 0x11
        /*003e*/ 	.short	(.L_11 - .L_10)
	.align		4
.L_10:
        /*0040*/ 	.word	index@($__internal_0_$__cuda_sm20_sqrt_rn_f32_slowpath)
        /*0044*/ 	.word	0x00000000


	//----- nvinfo : EIATTR_FRAME_SIZE
	.align		4
.L_11:
        /*0048*/ 	.byte	0x04, 0x11
        /*004a*/ 	.short	(.L_13 - .L_12)
	.align		4
.L_12:
        /*004c*/ 	.word	index@(_Z16sobelConvolutionPKfPfiiS0_S0_i)
        /*0050*/ 	.word	0x00000000


	//----- nvinfo : EIATTR_MIN_STACK_SIZE
	.align		4
.L_13:
        /*0054*/ 	.byte	0x04, 0x12
        /*0056*/ 	.short	(.L_15 - .L_14)
	.align		4
.L_14:
        /*0058*/ 	.word	index@(_Z16sobelConvolutionPKfPfiiS0_S0_i)
        /*005c*/ 	.word	0x00000000


	//----- nvinfo : EIATTR_MIN_STACK_SIZE
	.align		4
.L_15:
        /*0060*/ 	.byte	0x04, 0x12
        /*0062*/ 	.short	(.L_17 - .L_16)
	.align		4
.L_16:
        /*0064*/ 	.word	index@(_Z19gaussianConvolutionPKfPfiiS0_i)
        /*0068*/ 	.word	0x00000000


	//----- nvinfo : EIATTR_MIN_STACK_SIZE
	.align		4
.L_17:
        /*006c*/ 	.byte	0x04, 0x12
        /*006e*/ 	.short	(.L_19 - .L_18)
	.align		4
.L_18:
        /*0070*/ 	.word	index@(_Z20conv2d_global_kernelPKfPfiiS0_i)
        /*0074*/ 	.word	0x00000000
.L_19:


//--------------------- .nv.compat                --------------------------
	.section	.nv.compat,"",@"SHT_CUDA_COMPAT_INFO"
	.align	4
        /*0000*/ 	.byte	0x02, 0x09, 0x00, 0x00, 0x02, 0x02, 0x01, 0x00, 0x02, 0x05, 0x05, 0x00, 0x03, 0x07, 0x01, 0x01
        /*0010*/ 	.byte	0x02, 0x03, 0x00, 0x00, 0x02, 0x06, 0x01, 0x00, 0x04, 0x0b, 0x08, 0x00, 0x01, 0x00, 0x00, 0x00
        /*0020*/ 	.byte	0x00, 0x00, 0x00, 0x00


//--------------------- .nv.info._Z16sobelConvolutionPKfPfiiS0_S0_i --------------------------
	.section	.nv.info._Z16sobelConvolutionPKfPfiiS0_S0_i,"",@"SHT_CUDA_INFO"
	.sectionflags	@""
	.align	4


	//----- nvinfo : EIATTR_CUDA_API_VERSION
	.align		4
        /*0000*/ 	.byte	0x04, 0x37
        /*0002*/ 	.short	(.L_21 - .L_20)
.L_20:
        /*0004*/ 	.word	0x00000082


	//----- nvinfo : EIATTR_KPARAM_INFO
	.align		4
.L_21:
        /*0008*/ 	.byte	0x04, 0x17
        /*000a*/ 	.short	(.L_23 - .L_22)
.L_22:
        /*000c*/ 	.word	0x00000000
        /*0010*/ 	.short	0x0006
        /*0012*/ 	.short	0x0028
        /*0014*/ 	.byte	0x00, 0xf0, 0x11, 0x00


	//----- nvinfo : EIATTR_KPARAM_INFO
	.align		4
.L_23:
        /*0018*/ 	.byte	0x04, 0x17
        /*001a*/ 	.short	(.L_25 - .L_24)
.L_24:
        /*001c*/ 	.word	0x00000000
        /*0020*/ 	.short	0x0005
        /*0022*/ 	.short	0x0020
        /*0024*/ 	.byte	0x00, 0xf5, 0x21, 0x00


	//----- nvinfo : EIATTR_KPARAM_INFO
	.align		4
.L_25:
        /*0028*/ 	.byte	0x04, 0x17
        /*002a*/ 	.short	(.L_27 - .L_26)
.L_26:
        /*002c*/ 	.word	0x00000000
        /*0030*/ 	.short	0x0004
        /*0032*/ 	.short	0x0018
        /*0034*/ 	.byte	0x00, 0xf5, 0x21, 0x00


	//----- nvinfo : EIATTR_KPARAM_INFO
	.align		4
.L_27:
        /*0038*/ 	.byte	0x04, 0x17
        /*003a*/ 	.short	(.L_29 - .L_28)
.L_28:
        /*003c*/ 	.word	0x00000000
        /*0040*/ 	.short	0x0003
        /*0042*/ 	.short	0x0014
        /*0044*/ 	.byte	0x00, 0xf0, 0x11, 0x00


	//----- nvinfo : EIATTR_KPARAM_INFO
	.align		4
.L_29:
        /*0048*/ 	.byte	0x04, 0x17
        /*004a*/ 	.short	(.L_31 - .L_30)
.L_30:
        /*004c*/ 	.word	0x00000000
        /*0050*/ 	.short	0x0002
        /*0052*/ 	.short	0x0010
        /*0054*/ 	.byte	0x00, 0xf0, 0x11, 0x00


	//----- nvinfo : EIATTR_KPARAM_INFO
	.align		4
.L_31:
        /*0058*/ 	.byte	0x04, 0x17
        /*005a*/ 	.short	(.L_33 - .L_32)
.L_32:
        /*005c*/ 	.word	0x00000000
        /*0060*/ 	.short	0x0001
        /*0062*/ 	.short	0x0008
        /*0064*/ 	.byte	0x00, 0xf5, 0x21, 0x00


	//----- nvinfo : EIATTR_KPARAM_INFO
	.align		4
.L_33:
        /*0068*/ 	.byte	0x04, 0x17
        /*006a*/ 	.short	(.L_35 - .L_34)
.L_34:
        /*006c*/ 	.word	0x00000000
        /*0070*/ 	.short	0x0000
        /*0072*/ 	.short	0x0000
        /*0074*/ 	.byte	0x00, 0xf5, 0x21, 0x00


	//----- nvinfo : EIATTR_SPARSE_MMA_MASK
	.align		4
.L_35:
        /*0078*/ 	.byte	0x03, 0x50
        /*007a*/ 	.short	0x0000


	//----- nvinfo : EIATTR_MAXREG_COUNT
	.align		4
        /*007c*/ 	.byte	0x03, 0x1b
        /*007e*/ 	.short	0x00ff


	//----- nvinfo : EIATTR_MERCURY_ISA_VERSION
	.align		4
        /*0080*/ 	.byte	0x03, 0x5f
        /*0082*/ 	.short	0x0101


	//----- nvinfo : EIATTR_VRC_CTA_INIT_COUNT
	.align		4
        /*0084*/ 	.byte	0x02, 0x4a
	.zero		1
	.zero		1


	//----- nvinfo : EIATTR_EXIT_INSTR_OFFSETS
	.align		4
        /*0088*/ 	.byte	0x04, 0x1c
        /*008a*/ 	.short	(.L_37 - .L_36)


	//   ....[0]....
.L_36:
        /*008c*/ 	.word	0x000000c0


	//   ....[1]....
        /*0090*/ 	.word	0x00001a70


	//----- nvinfo : EIATTR_CRS_STACK_SIZE
	.align		4
.L_37:
        /*0094*/ 	.byte	0x04, 0x1e
        /*0096*/ 	.short	(.L_39 - .L_38)
.L_38:
        /*0098*/ 	.word	0x00000000


	//----- nvinfo : EIATTR_CBANK_PARAM_SIZE
	.align		4
.L_39:
        /*009c*/ 	.byte	0x03, 0x19
        /*009e*/ 	.short	0x002c


	//----- nvinfo : EIATTR_PARAM_CBANK
	.align		4
        /*00a0*/ 	.byte	0x04, 0x0a
        /*00a2*/ 	.short	(.L_41 - .L_40)
	.align		4
.L_40:
        /*00a4*/ 	.word	index@(.nv.constant0._Z16sobelConvolutionPKfPfiiS0_S0_i)
        /*00a8*/ 	.short	0x0380
        /*00aa*/ 	.short	0x002c


	//----- nvinfo : EIATTR_SW_WAR
	.align		4
.L_41:
        /*00ac*/ 	.byte	0x04, 0x36
        /*00ae*/ 	.short	(.L_43 - .L_42)
.L_42:
        /*00b0*/ 	.word	0x00000008
.L_43:


//--------------------- .nv.info._Z19gaussianConvolutionPKfPfiiS0_i --------------------------
	.section	.nv.info._Z19gaussianConvolutionPKfPfiiS0_i,"",@"SHT_CUDA_INFO"
	.sectionflags	@""
	.align	4


	//----- nvinfo : EIATTR_CUDA_API_VERSION
	.align		4
        /*0000*/ 	.byte	0x04, 0x37
        /*0002*/ 	.short	(.L_45 - .L_44)
.L_44:
        /*0004*/ 	.word	0x00000082


	//----- nvinfo : EIATTR_KPARAM_INFO
	.align		4
.L_45:
        /*0008*/ 	.byte	0x04, 0x17
        /*000a*/ 	.short	(.L_47 - .L_46)
.L_46:
        /*000c*/ 	.word	0x00000000
        /*0010*/ 	.short	0x0005
        /*0012*/ 	.short	0x0020
        /*0014*/ 	.byte	0x00, 0xf0, 0x11, 0x00


	//----- nvinfo : EIATTR_KPARAM_INFO
	.align		4
.L_47:
        /*0018*/ 	.byte	0x04, 0x17
        /*001a*/ 	.short	(.L_49 - .L_48)
.L_48:
        /*001c*/ 	.word	0x00000000
        /*0020*/ 	.short	0x0004
        /*0022*/ 	.short	0x0018
        /*0024*/ 	.byte	0x00, 0xf5, 0x21, 0x00


	//----- nvinfo : EIATTR_KPARAM_INFO
	.align		4
.L_49:
        /*0028*/ 	.byte	0x04, 0x17
        /*002a*/ 	.short	(.L_51 - .L_50)
.L_50:
        /*002c*/ 	.word	0x00000000
        /*0030*/ 	.short	0x0003
        /*0032*/ 	.short	0x0014
        /*0034*/ 	.byte	0x00, 0xf0, 0x11, 0x00


	//----- nvinfo : EIATTR_KPARAM_INFO
	.align		4
.L_51:
        /*0038*/ 	.byte	0x04, 0x17
        /*003a*/ 	.short	(.L_53 - .L_52)
.L_52:
        /*003c*/ 	.word	0x00000000
        /*0040*/ 	.short	0x0002
        /*0042*/ 	.short	0x0010
        /*0044*/ 	.byte	0x00, 0xf0, 0x11, 0x00


	//----- nvinfo : EIATTR_KPARAM_INFO
	.align		4
.L_53:
        /*0048*/ 	.byte	0x04, 0x17
        /*004a*/ 	.short	(.L_55 - .L_54)
.L_54:
        /*004c*/ 	.word	0x00000000
        /*0050*/ 	.short	0x0001
        /*0052*/ 	.short	0x0008
        /*0054*/ 	.byte	0x00, 0xf5, 0x21, 0x00


	//----- nvinfo : EIATTR_KPARAM_INFO
	.align		4
.L_55:
        /*0058*/ 	.byte	0x04, 0x17
        /*005a*/ 	.short	(.L_57 - .L_56)
.L_56:
        /*005c*/ 	.word	0x00000000
        /*0060*/ 	.short	0x0000
        /*0062*/ 	.short	0x0000
        /*0064*/ 	.byte	0x00, 0xf5, 0x21, 0x00


	//----- nvinfo : EIATTR_SPARSE_MMA_MASK
	.align		4
.L_57:
        /*0068*/ 	.byte	0x03, 0x50
        /*006a*/ 	.short	0x0000


	//----- nvinfo : EIATTR_MAXREG_COUNT
	.align		4
        /*006c*/ 	.byte	0x03, 0x1b
        /*006e*/ 	.short	0x00ff


	//----- nvinfo : EIATTR_MERCURY_ISA_VERSION
	.align		4
        /*0070*/ 	.byte	0x03, 0x5f
        /*0072*/ 	.short	0x0101


	//----- nvinfo : EIATTR_VRC_CTA_INIT_COUNT
	.align		4
        /*0074*/ 	.byte	0x02, 0x4a
	.zero		1
	.zero		1


	//----- nvinfo : EIATTR_EXIT_INSTR_OFFSETS
	.align		4
        /*0078*/ 	.byte	0x04, 0x1c
        /*007a*/ 	.short	(.L_59 - .L_58)


	//   ....[0]....
.L_58:
        /*007c*/ 	.word	0x000000d0


	//   ....[1]....
        /*0080*/ 	.word	0x00001270


	//----- nvinfo : EIATTR_CBANK_PARAM_SIZE
	.align		4
.L_59:
        /*0084*/ 	.byte	0x03, 0x19
        /*0086*/ 	.short	0x0024


	//----- nvinfo : EIATTR_PARAM_CBANK
	.align		4
        /*0088*/ 	.byte	0x04, 0x0a
        /*008a*/ 	.short	(.L_61 - .L_60)
	.align		4
.L_60:
        /*008c*/ 	.word	index@(.nv.constant0._Z19gaussianConvolutionPKfPfiiS0_i)
        /*0090*/ 	.short	0x0380
        /*0092*/ 	.short	0x0024


	//----- nvinfo : EIATTR_SW_WAR
	.align		4
.L_61:
        /*0094*/ 	.byte	0x04, 0x36
        /*0096*/ 	.short	(.L_63 - .L_62)
.L_62:
        /*0098*/ 	.word	0x00000008
.L_63:


//--------------------- .nv.info._Z20conv2d_global_kernelPKfPfiiS0_i --------------------------
	.section	.nv.info._Z20conv2d_global_kernelPKfPfiiS0_i,"",@"SHT_CUDA_INFO"
	.sectionflags	@""
	.align	4


	//----- nvinfo : EIATTR_CUDA_API_VERSION
	.align		4
        /*0000*/ 	.byte	0x04, 0x37
        /*0002*/ 	.short	(.L_65 - .L_64)
.L_64:
        /*0004*/ 	.word	0x00000082


	//----- nvinfo : EIATTR_KPARAM_INFO
	.align		4
.L_65:
        /*0008*/ 	.byte	0x04, 0x17
        /*000a*/ 	.short	(.L_67 - .L_66)
.L_66:
        /*000c*/ 	.word	0x00000000
        /*0010*/ 	.short	0x0005
        /*0012*/ 	.short	0x0020
        /*0014*/ 	.byte	0x00, 0xf0, 0x11, 0x00


	//----- nvinfo : EIATTR_KPARAM_INFO
	.align		4
.L_67:
        /*0018*/ 	.byte	0x04, 0x17
        /*001a*/ 	.short	(.L_69 - .L_68)
.L_68:
        /*001c*/ 	.word	0x00000000
        /*0020*/ 	.short	0x0004
        /*0022*/ 	.short	0x0018
        /*0024*/ 	.byte	0x00, 0xf5, 0x21, 0x00


	//----- nvinfo : EIATTR_KPARAM_INFO
	.align		4
.L_69:
        /*0028*/ 	.byte	0x04, 0x17
        /*002a*/ 	.short	(.L_71 - .L_70)
.L_70:
        /*002c*/ 	.word	0x00000000
        /*0030*/ 	.short	0x0003
        /*0032*/ 	.short	0x0014
        /*0034*/ 	.byte	0x00, 0xf0, 0x11, 0x00


	//----- nvinfo : EIATTR_KPARAM_INFO
	.align		4
.L_71:
        /*0038*/ 	.byte	0x04, 0x17
        /*003a*/ 	.short	(.L_73 - .L_72)
.L_72:
        /*003c*/ 	.word	0x00000000
        /*0040*/ 	.short	0x0002
        /*0042*/ 	.short	0x0010
        /*0044*/ 	.byte	0x00, 0xf0, 0x11, 0x00


	//----- nvinfo : EIATTR_KPARAM_INFO
	.align		4
.L_73:
        /*0048*/ 	.byte	0x04, 0x17
        /*004a*/ 	.short	(.L_75 - .L_74)
.L_74:
        /*004c*/ 	.word	0x00000000
        /*0050*/ 	.short	0x0001
        /*0052*/ 	.short	0x0008
        /*0054*/ 	.byte	0x00, 0xf5, 0x21, 0x00


	//----- nvinfo : EIATTR_KPARAM_INFO
	.align		4
.L_75:
        /*0058*/ 	.byte	0x04, 0x17
        /*005a*/ 	.short	(.L_77 - .L_76)
.L_76:
        /*005c*/ 	.word	0x00000000
        /*0060*/ 	.short	0x0000
        /*0062*/ 	.short	0x0000
        /*0064*/ 	.byte	0x00, 0xf5, 0x21, 0x00


	//----- nvinfo : EIATTR_SPARSE_MMA_MASK
	.align		4
.L_77:
        /*0068*/ 	.byte	0x03, 0x50
        /*006a*/ 	.short	0x0000


	//----- nvinfo : EIATTR_MAXREG_COUNT
	.align		4
        /*006c*/ 	.byte	0x03, 0x1b
        /*006e*/ 	.short	0x00ff


	//----- nvinfo : EIATTR_MERCURY_ISA_VERSION
	.align		4
        /*0070*/ 	.byte	0x03, 0x5f
        /*0072*/ 	.short	0x0101


	//----- nvinfo : EIATTR_VRC_CTA_INIT_COUNT
	.align		4
        /*0074*/ 	.byte	0x02, 0x4a
	.zero		1
	.zero		1


	//----- nvinfo : EIATTR_EXIT_INSTR_OFFSETS
	.align		4
        /*0078*/ 	.byte	0x04, 0x1c
        /*007a*/ 	.short	(.L_79 - .L_78)


	//   ....[0]....
.L_78:
        /*007c*/ 	.word	0x000000c0


	//   ....[1]....
        /*0080*/ 	.word	0x00000c80


	//----- nvinfo : EIATTR_CBANK_PARAM_SIZE
	.align		4
.L_79:
        /*0084*/ 	.byte	0x03, 0x19
        /*0086*/ 	.short	0x0024


	//----- nvinfo : EIATTR_PARAM_CBANK
	.align		4
        /*0088*/ 	.byte	0x04, 0x0a
        /*008a*/ 	.short	(.L_81 - .L_80)
	.align		4
.L_80:
        /*008c*/ 	.word	index@(.nv.constant0._Z20conv2d_global_kernelPKfPfiiS0_i)
        /*0090*/ 	.short	0x0380
        /*0092*/ 	.short	0x0024


	//----- nvinfo : EIATTR_SW_WAR
	.align		4
.L_81:
        /*0094*/ 	.byte	0x04, 0x36
        /*0096*/ 	.short	(.L_83 - .L_82)
.L_82:
        /*0098*/ 	.word	0x00000008
.L_83:


//--------------------- .nv.callgraph             --------------------------
	.section	.nv.callgraph,"",@"SHT_CUDA_CALLGRAPH"
	.align	4
	.sectionentsize	8
	.align		4
        /*0000*/ 	.word	0x00000000
	.align		4
        /*0004*/ 	.word	0xffffffff
	.align		4
        /*0008*/ 	.word	0x00000000
	.align		4
        /*000c*/ 	.word	0xfffffffe
	.align		4
        /*0010*/ 	.word	0x00000000
	.align		4
        /*0014*/ 	.word	0xfffffffd
	.align		4
        /*0018*/ 	.word	0x00000000
	.align		4
        /*001c*/ 	.word	0xfffffffc


//--------------------- .text._Z16sobelConvolutionPKfPfiiS0_S0_i --------------------------
	.section	.text._Z16sobelConvolutionPKfPfiiS0_S0_i,"ax",@progbits
	.align	128
        .global         _Z16sobelConvolutionPKfPfiiS0_S0_i
        .type           _Z16sobelConvolutionPKfPfiiS0_S0_i,@function
        .size           _Z16sobelConvolutionPKfPfiiS0_S0_i,(.L_x_24 - _Z16sobelConvolutionPKfPfiiS0_S0_i)
        .other          _Z16sobelConvolutionPKfPfiiS0_S0_i,@"STO_CUDA_ENTRY STV_DEFAULT"
_Z16sobelConvolutionPKfPfiiS0_S0_i:
.text._Z16sobelConvolutionPKfPfiiS0_S0_i:
[----:B------:R-:W-:Y:S01]  /*0000*/  LDC R1, c[0x0][0x37c] ;  /* 0x0000df00ff017b82 */ /* 0x000fe20000000800 */
[----:B------:R-:W0:Y:S07]  /*0010*/  S2R R0, SR_TID.X ;  /* 0x0000000000007919 */ /* 0x000e2e0000002100 */
[----:B------:R-:W0:Y:S01]  /*0020*/  S2UR UR4, SR_CTAID.X ;  /* 0x00000000000479c3 */ /* 0x000e220000002500 */
[----:B------:R-:W1:Y:S07]  /*0030*/  S2R R7, SR_TID.Y ;  /* 0x0000000000077919 */ /* 0x000e6e0000002200 */
[----:B------:R-:W0:Y:S08]  /*0040*/  LDC R3, c[0x0][0x360] ;  /* 0x0000d800ff037b82 */ /* 0x000e300000000800 */
[----:B------:R-:W1:Y:S08]  /*0050*/  S2UR UR5, SR_CTAID.Y ;  /* 0x00000000000579c3 */ /* 0x000e700000002600 */
[----:B------:R-:W1:Y:S08]  /*0060*/  LDC R2, c[0x0][0x364] ;  /* 0x0000d900ff027b82 */ /* 0x000e700000000800 */
[----:B------:R-:W2:Y:S01]  /*0070*/  LDC.64 R4, c[0x0][0x390] ;  /* 0x0000e400ff047b82 */ /* 0x000ea20000000a00 */
[----:B0-----:R-:W-:-:S02]  /*0080*/  IMAD R3, R3, UR4, R0 ;  /* 0x0000000403037c24 */ /* 0x001fc4000f8e0200 */
[----:B-1----:R-:W-:-:S03]  /*0090*/  IMAD R0, R2, UR5, R7 ;  /* 0x0000000502007c24 */ /* 0x002fc6000f8e0207 */
[----:B--2---:R-:W-:-:S04]  /*00a0*/  ISETP.GE.AND P0, PT, R3, R5, PT ;  /* 0x000000050300720c */ /* 0x004fc80003f06270 */
[----:B------:R-:W-:-:S13]  /*00b0*/  ISETP.GE.OR P0, PT, R0, R4, P0 ;  /* 0x000000040000720c */ /* 0x000fda0000706670 */
[----:B------:R-:W-:Y:S05]  /*00c0*/  @P0 EXIT ;  /* 0x000000000000094d */ /* 0x000fea0003800000 */
[----:B------:R-:W0:Y:S01]  /*00d0*/  LDCU.64 UR6, c[0x0][0x398] ;  /* 0x00007300ff0677ac */ /* 0x000e220008000a00 */
[----:B------:R-:W-:Y:S01]  /*00e0*/  HFMA2 R6, -RZ, RZ, 0, 0 ;  /* 0x00000000ff067431 */ /* 0x000fe200000001ff */
[----:B------:R-:W1:Y:S01]  /*00f0*/  LDCU.64 UR4, c[0x0][0x358] ;  /* 0x00006b00ff0477ac */ /* 0x000e620008000a00 */
[----:B0-----:R-:W-:-:S04]  /*0100*/  UISETP.NE.U32.AND UP0, UPT, UR6, URZ, UPT ;  /* 0x000000ff0600728c */ /* 0x001fc8000bf05070 */
[----:B------:R-:W-:-:S09]  /*0110*/  UISETP.NE.AND.EX UP0, UPT, UR7, URZ, UPT, UP0 ;  /* 0x000000ff0700728c */ /* 0x000fd2000bf05300 */
[----:B-1----:R-:W-:Y:S05]  /*0120*/  BRA.U UP0, `(.L_x_0) ;  /* 0x0000000500ec7547 */ /* 0x002fea000b800000 */
[----:B------:R-:W0:Y:S01]  /*0130*/  LDCU.64 UR6, c[0x0][0x3a0] ;  /* 0x00007400ff0677ac */ /* 0x000e220008000a00 */
[----:B------:R-:W-:Y:S01]  /*0140*/  IMAD.MOV.U32 R7, RZ, RZ, RZ ;  /* 0x000000ffff077224 */ /* 0x000fe200078e00ff */
[----:B0-----:R-:W-:-:S04]  /*0150*/  UISETP.NE.U32.AND UP0, UPT, UR6, URZ, UPT ;  /* 0x000000ff0600728c */ /* 0x001fc8000bf05070 */
[----:B------:R-:W-:-:S09]  /*0160*/  UISETP.NE.AND.EX UP0, UPT, UR7, URZ, UPT, UP0 ;  /* 0x000000ff0700728c */ /* 0x000fd2000bf05300 */
[----:B------:R-:W-:Y:S05]  /*0170*/  BRA.U !UP0, `(.L_x_1) ;  /* 0x0000001508ec7547 */ /* 0x000fea000b800000 */
[C---:B------:R-:W-:Y:S01]  /*0180*/  ISETP.GE.AND P1, PT, R3.reuse, 0x1, PT ;  /* 0x000000010300780c */ /* 0x040fe20003f26270 */
[----:B------:R-:W0:Y:S01]  /*0190*/  LDC.64 R14, c[0x0][0x380] ;  /* 0x0000e000ff0e7b82 */ /* 0x000e220000000a00 */
[C---:B------:R-:W-:Y:S01]  /*01a0*/  VIADD R2, R0.reuse, 0xffffffff ;  /* 0xffffffff00027836 */ /* 0x040fe20000000000 */
[----:B------:R-:W-:Y:S02]  /*01b0*/  ISETP.GT.AND P0, PT, R0, R5, PT ;  /* 0x000000050000720c */ /* 0x000fe40003f04270 */
[----:B------:R-:W-:Y:S02]  /*01c0*/  ISETP.GT.U32.AND P2, PT, R3, R4, P1 ;  /* 0x000000040300720c */ /* 0x000fe40000f44070 */
[----:B------:R-:W-:Y:S02]  /*01d0*/  LEA R21, R5, -R0, 0x1 ;  /* 0x8000000005157211 */ /* 0x000fe400078e08ff */
[----:B------:R-:W1:Y:S02]  /*01e0*/  LDC.64 R18, c[0x0][0x3a0] ;  /* 0x0000e800ff127b82 */ /* 0x000e640000000a00 */
[----:B------:R-:W-:-:S02]  /*01f0*/  SEL R2, R21, R2, P0 ;  /* 0x0000000215027207 */ /* 0x000fc40000000000 */
[----:B------:R-:W-:-:S05]  /*0200*/  @P1 IADD3 R6, PT, PT, R3, -0x1, RZ ;  /* 0xffffffff03061810 */ /* 0x000fca0007ffe0ff */
[--C-:B------:R-:W-:Y:S01]  /*0210*/  @P2 IMAD R6, R4, 0x2, -R3.reuse ;  /* 0x0000000204062824 */ /* 0x100fe200078e0a03 */
[----:B------:R-:W-:Y:S01]  /*0220*/  ISETP.NE.AND P2, PT, R0, RZ, PT ;  /* 0x000000ff0000720c */ /* 0x000fe20003f45270 */
[----:B------:R-:W-:-:S03]  /*0230*/  @!P1 IMAD.MOV R6, RZ, RZ, -R3 ;  /* 0x000000ffff069224 */ /* 0x000fc600078e0a03 */
[----:B------:R-:W-:-:S05]  /*0240*/  SEL R13, R2, RZ, P2 ;  /* 0x000000ff020d7207 */ /* 0x000fca0001000000 */
[----:B------:R-:W-:-:S04]  /*0250*/  IMAD R17, R13, R4, R6 ;  /* 0x000000040d117224 */ /* 0x000fc800078e0206 */
[----:B0-----:R-:W-:Y:S01]  /*0260*/  IMAD.WIDE R16, R17, 0x4, R14 ;  /* 0x0000000411107825 */ /* 0x001fe200078e020e */
[----:B-1----:R-:W2:Y:S04]  /*0270*/  LDG.E.CONSTANT R9, desc[UR4][R18.64] ;  /* 0x0000000412097981 */ /* 0x002ea8000c1e9900 */
[----:B------:R0:W2:Y:S01]  /*0280*/  LDG.E.CONSTANT R2, desc[UR4][R16.64] ;  /* 0x0000000410027981 */ /* 0x0000a2000c1e9900 */
[C---:B------:R-:W-:Y:S01]  /*0290*/  ISETP.GE.AND P0, PT, R3.reuse, -0x1, PT ;  /* 0xffffffff0300780c */ /* 0x040fe20003f06270 */
[C---:B------:R-:W-:Y:S01]  /*02a0*/  @P1 VIADD R28, R3.reuse, 0xffffffff ;  /* 0xffffffff031c1836 */ /* 0x040fe20000000000 */
[----:B------:R-:W-:Y:S02]  /*02b0*/  ISETP.GE.AND P2, PT, R3, RZ, PT ;  /* 0x000000ff0300720c */ /* 0x000fe40003f46270 */
[----:B------:R-:W-:-:S02]  /*02c0*/  PLOP3.LUT P3, PT, PT, PT, PT, 0x8, 0x80 ;  /* 0x000000000080781c */ /* 0x000fc40003f6e170 */
[----:B------:R-:W-:Y:S02]  /*02d0*/  IADD3 R11, PT, PT, R0, 0x1, RZ ;  /* 0x00000001000b7810 */ /* 0x000fe40007ffe0ff */
[----:B------:R-:W-:Y:S01]  /*02e0*/  LOP3.LUT R27, RZ, R3, RZ, 0x33, !PT ;  /* 0x00000003ff1b7212 */ /* 0x000fe200078e33ff */
[----:B0-----:R-:W0:Y:S01]  /*02f0*/  LDC R17, c[0x0][0x3a8] ;  /* 0x0000ea00ff117b82 */ /* 0x001e220000000800 */
[----:B------:R-:W-:Y:S01]  /*0300*/  ISETP.GE.AND P4, PT, R11, R5, PT ;  /* 0x000000050b00720c */ /* 0x000fe20003f86270 */
[C---:B------:R-:W-:Y:S02]  /*0310*/  @P1 VIADD R16, R3.reuse, 0xffffffff ;  /* 0xffffffff03101836 */ /* 0x040fe40000000000 */
[C---:B------:R-:W-:Y:S01]  /*0320*/  @P0 VIADD R29, R3.reuse, 0x1 ;  /* 0x00000001031d0836 */ /* 0x040fe20000000000 */
[----:B------:R-:W-:Y:S01]  /*0330*/  @P0 IADD3 R23, PT, PT, R3, 0x1, RZ ;  /* 0x0000000103170810 */ /* 0x000fe20007ffe0ff */
[C---:B------:R-:W-:Y:S01]  /*0340*/  @P0 IMAD R10, R4.reuse, 0x2, -R3 ;  /* 0x00000002040a0824 */ /* 0x040fe200078e0a03 */
[C---:B------:R-:W-:Y:S01]  /*0350*/  @P0 LEA R8, R4.reuse, -R3, 0x1 ;  /* 0x8000000304080211 */ /* 0x040fe200078e08ff */
[----:B------:R-:W-:Y:S01]  /*0360*/  @P2 IMAD R12, R4, 0x2, R27 ;  /* 0x00000002040c2824 */ /* 0x000fe200078e021b */
[----:B------:R-:W-:-:S02]  /*0370*/  @P0 ISETP.GE.U32.AND P6, PT, R29, R4, PT ;  /* 0x000000041d00020c */ /* 0x000fc40003fc6070 */
[-C--:B------:R-:W-:Y:S02]  /*0380*/  @P0 ISETP.GE.U32.AND P5, PT, R23, R4.reuse, PT ;  /* 0x000000041700020c */ /* 0x080fe40003fa6070 */
[----:B------:R-:W-:Y:S01]  /*0390*/  @P0 PLOP3.LUT P3, PT, P6, PT, PT, 0x80, 0x8 ;  /* 0x000000000008081c */ /* 0x000fe2000376f070 */
[----:B------:R-:W-:Y:S01]  /*03a0*/  @P4 VIADD R11, R21, 0xfffffffe ;  /* 0xfffffffe150b4836 */ /* 0x000fe20000000000 */
[----:B------:R-:W-:Y:S01]  /*03b0*/  PLOP3.LUT P6, PT, PT, PT, PT, 0x8, 0x80 ;  /* 0x000000000080781c */ /* 0x000fe20003fce170 */
[----:B------:R-:W0:Y:S01]  /*03c0*/  LDC.64 R20, c[0x0][0x3a0] ;  /* 0x0000e800ff147b82 */ /* 0x000e220000000a00 */
[----:B------:R-:W-:Y:S02]  /*03d0*/  @P0 PLOP3.LUT P6, PT, P5, PT, PT, 0x80, 0x8 ;  /* 0x000000000008081c */ /* 0x000fe40002fcf070 */
[----:B------:R-:W-:Y:S02]  /*03e0*/  @P2 LEA R6, R4, R27, 0x1 ;  /* 0x0000001b04062211 */ /* 0x000fe400078e08ff */
[----:B------:R-:W-:-:S02]  /*03f0*/  @P2 ISETP.GE.U32.AND P5, PT, R3, R4, PT ;  /* 0x000000040300220c */ /* 0x000fc40003fa6070 */
[C---:B------:R-:W-:Y:S02]  /*0400*/  ISETP.GT.U32.AND P4, PT, R3.reuse, R4, P1 ;  /* 0x000000040300720c */ /* 0x040fe40000f84070 */
[C---:B------:R-:W-:Y:S01]  /*0410*/  @P2 SEL R6, R3.reuse, R6, !P5 ;  /* 0x0000000603062207 */ /* 0x040fe20006800000 */
[----:B------:R-:W-:Y:S01]  /*0420*/  @P3 VIADD R29, R8, 0xfffffffe ;  /* 0xfffffffe081d3836 */ /* 0x000fe20000000000 */
[----:B------:R-:W-:Y:S01]  /*0430*/  LOP3.LUT R8, RZ, R0, RZ, 0x33, !PT ;  /* 0x00000000ff087212 */ /* 0x000fe200078e33ff */
[----:B------:R-:W-:Y:S01]  /*0440*/  @!P2 IMAD.MOV.U32 R6, RZ, RZ, R27 ;  /* 0x000000ffff06a224 */ /* 0x000fe200078e001b */
[CC--:B------:R-:W-:Y:S02]  /*0450*/  @P2 ISETP.GE.U32.AND P5, PT, R3.reuse, R4.reuse, PT ;  /* 0x000000040300220c */ /* 0x0c0fe40003fa6070 */
[----:B------:R-:W-:Y:S02]  /*0460*/  @P6 IADD3 R23, PT, PT, R10, -0x2, RZ ;  /* 0xfffffffe0a176810 */ /* 0x000fe40007ffe0ff */
[----:B------:R-:W-:-:S02]  /*0470*/  @P2 ISETP.GE.U32.AND P6, PT, R3, R4, PT ;  /* 0x000000040300220c */ /* 0x000fc40003fc6070 */
[C---:B------:R-:W-:Y:S01]  /*0480*/  @P2 LEA R10, R4.reuse, R27, 0x1 ;  /* 0x0000001b040a2211 */ /* 0x040fe200078e08ff */
[----:B------:R-:W-:Y:S01]  /*0490*/  @P4 IMAD R28, R4, 0x2, -R3 ;  /* 0x00000002041c4824 */ /* 0x000fe200078e0a03 */
[----:B------:R-:W-:Y:S02]  /*04a0*/  ISETP.GE.AND P3, PT, R0, R5, PT ;  /* 0x000000050000720c */ /* 0x000fe40003f66270 */
[----:B------:R-:W-:Y:S01]  /*04b0*/  LEA R8, R5, R8, 0x1 ;  /* 0x0000000805087211 */ /* 0x000fe200078e08ff */
[----:B0-----:R-:W-:Y:S01]  /*04c0*/  IMAD.WIDE R20, R17, 0x4, R20 ;  /* 0x0000000411147825 */ /* 0x001fe200078e0214 */
[C---:B------:R-:W-:Y:S02]  /*04d0*/  @P2 SEL R25, R3.reuse, R10, !P5 ;  /* 0x0000000a03192207 */ /* 0x040fe40006800000 */
[C---:B------:R-:W-:Y:S01]  /*04e0*/  @P2 SEL R5, R3.reuse, R12, !P6 ;  /* 0x0000000c03052207 */ /* 0x040fe20007000000 */
[----:B------:R-:W-:Y:S01]  /*04f0*/  @!P2 IMAD.MOV.U32 R25, RZ, RZ, R27 ;  /* 0x000000ffff19a224 */ /* 0x000fe200078e001b */
[----:B------:R-:W-:Y:S01]  /*0500*/  @!P2 MOV R5, R27 ;  /* 0x0000001b0005a202 */ /* 0x000fe20000000f00 */
[----:B------:R-:W3:Y:S01]  /*0510*/  LDG.E.CONSTANT R10, desc[UR4][R20.64] ;  /* 0x00000004140a7981 */ /* 0x000ee2000c1e9900 */
[----:B------:R-:W-:-:S02]  /*0520*/  ISETP.GT.U32.AND P2, PT, R3, R4, P1 ;  /* 0x000000040300720c */ /* 0x000fc40000f44070 */
[----:B------:R-:W-:Y:S01]  /*0530*/  @P0 MOV R24, R29 ;  /* 0x0000001d00180202 */ /* 0x000fe20000000f00 */
[----:B------:R-:W4:Y:S01]  /*0540*/  LDG.E.CONSTANT R12, desc[UR4][R20.64+0x4] ;  /* 0x00000404140c7981 */ /* 0x000f22000c1e9900 */
[----:B------:R-:W-:Y:S01]  /*0550*/  SEL R29, R0, R8, !P3 ;  /* 0x00000008001d7207 */ /* 0x000fe20005800000 */
[----:B------:R-:W-:Y:S01]  /*0560*/  @P0 IMAD.MOV.U32 R8, RZ, RZ, R23 ;  /* 0x000000ffff080224 */ /* 0x000fe200078e0017 */
[----:B------:R-:W-:Y:S01]  /*0570*/  @!P1 IADD3 R28, PT, PT, -R3, RZ, RZ ;  /* 0x000000ff031c9210 */ /* 0x000fe20007ffe1ff */
[-C--:B------:R-:W-:Y:S01]  /*0580*/  IMAD R23, R13, R4.reuse, R6 ;  /* 0x000000040d177224 */ /* 0x080fe200078e0206 */
[----:B------:R-:W-:Y:S01]  /*0590*/  @!P0 IADD3 R24, PT, PT, -R3, -0x2, RZ ;  /* 0xfffffffe03188810 */ /* 0x000fe20007ffe1ff */
[-C--:B------:R-:W-:Y:S01]  /*05a0*/  IMAD R25, R29, R4.reuse, R25 ;  /* 0x000000041d197224 */ /* 0x080fe200078e0219 */
[----:B------:R-:W-:Y:S01]  /*05b0*/  @!P0 IADD3 R8, PT, PT, -R3, -0x2, RZ ;  /* 0xfffffffe03088810 */ /* 0x000fe20007ffe1ff */
[----:B------:R-:W-:Y:S01]  /*05c0*/  IMAD R28, R29, R4, R28 ;  /* 0x000000041d1c7224 */ /* 0x000fe200078e021c */
[----:B------:R-:W5:Y:S01]  /*05d0*/  LDG.E.CONSTANT R26, desc[UR4][R20.64+0x8] ;  /* 0x00000804141a7981 */ /* 0x000f62000c1e9900 */
[----:B------:R-:W-:-:S02]  /*05e0*/  @P2 IMAD R16, R4, 0x2, -R3 ;  /* 0x0000000204102824 */ /* 0x000fc400078e0a03 */
[-C--:B------:R-:W-:Y:S02]  /*05f0*/  IMAD R24, R13, R4.reuse, R24 ;  /* 0x000000040d187224 */ /* 0x080fe400078e0218 */
[----:B------:R-:W-:Y:S01]  /*0600*/  IMAD R29, R29, R4, R8 ;  /* 0x000000041d1d7224 */ /* 0x000fe200078e0208 */
[----:B------:R-:W3:Y:S01]  /*0610*/  LDG.E.CONSTANT R13, desc[UR4][R18.64+0x4] ;  /* 0x00000404120d7981 */ /* 0x000ee2000c1e9900 */
[----:B------:R-:W-:Y:S02]  /*0620*/  @P0 VIADD R27, R3, 0x1 ;  /* 0x00000001031b0836 */ /* 0x000fe40000000000 */
[----:B------:R-:W-:Y:S01]  /*0630*/  IMAD.WIDE R22, R23, 0x4, R14 ;  /* 0x0000000417167825 */ /* 0x000fe200078e020e */
[----:B------:R0:W4:Y:S01]  /*0640*/  LDG.E.CONSTANT R8, desc[UR4][R18.64+0x8] ;  /* 0x0000080412087981 */ /* 0x000122000c1e9900 */
[----:B------:R-:W-:-:S03]  /*0650*/  PLOP3.LUT P2, PT, PT, PT, PT, 0x8, 0x80 ;  /* 0x000000000080781c */ /* 0x000fc60003f4e170 */
[----:B------:R1:W3:Y:S01]  /*0660*/  LDG.E.CONSTANT R6, desc[UR4][R22.64] ;  /* 0x0000000416067981 */ /* 0x0002e2000c1e9900 */
[----:B0-----:R-:W-:Y:S02]  /*0670*/  @P1 MOV R18, R16 ;  /* 0x0000001000121202 */ /* 0x001fe40000000f00 */
[----:B------:R-:W-:Y:S02]  /*0680*/  @!P1 IADD3 R18, PT, PT, -R3, RZ, RZ ;  /* 0x000000ff03129210 */ /* 0x000fe40007ffe1ff */
[----:B------:R-:W-:-:S03]  /*0690*/  @P0 ISETP.GE.U32.AND P1, PT, R27, R4, PT ;  /* 0x000000041b00020c */ /* 0x000fc60003f26070 */
[----:B------:R-:W-:Y:S01]  /*06a0*/  IMAD R19, R11, R4, R18 ;  /* 0x000000040b137224 */ /* 0x000fe200078e0212 */
[----:B------:R-:W-:Y:S01]  /*06b0*/  @P0 PLOP3.LUT P2, PT, P1, PT, PT, 0x80, 0x8 ;  /* 0x000000000008081c */ /* 0x000fe20000f4f070 */
[----:B------:R-:W-:-:S04]  /*06c0*/  IMAD.WIDE R16, R17, 0x4, R20 ;  /* 0x0000000411107825 */ /* 0x000fc800078e0214 */
[----:B------:R-:W-:-:S04]  /*06d0*/  IMAD.WIDE R18, R19, 0x4, R14 ;  /* 0x0000000413127825 */ /* 0x000fc800078e020e */
[--C-:B------:R-:W-:Y:S02]  /*06e0*/  IMAD.WIDE R20, R24, 0x4, R14.reuse ;  /* 0x0000000418147825 */ /* 0x100fe400078e020e */
[----:B------:R0:W5:Y:S02]  /*06f0*/  LDG.E.CONSTANT R18, desc[UR4][R18.64] ;  /* 0x0000000412127981 */ /* 0x000164000c1e9900 */
[--C-:B-1----:R-:W-:Y:S02]  /*0700*/  IMAD.WIDE R22, R28, 0x4, R14.reuse ;  /* 0x000000041c167825 */ /* 0x102fe400078e020e */
[----:B------:R-:W4:Y:S02]  /*0710*/  LDG.E.CONSTANT R21, desc[UR4][R20.64] ;  /* 0x0000000414157981 */ /* 0x000f24000c1e9900 */
[----:B------:R-:W-:Y:S02]  /*0720*/  IMAD.WIDE R24, R25, 0x4, R14 ;  /* 0x0000000419187825 */ /* 0x000fe400078e020e */
[----:B------:R1:W5:Y:S02]  /*0730*/  LDG.E.CONSTANT R28, desc[UR4][R22.64] ;  /* 0x00000004161c7981 */ /* 0x000364000c1e9900 */
[----:B0-----:R-:W-:-:S02]  /*0740*/  @P0 IMAD R19, R4, 0x2, -R3 ;  /* 0x0000000204130824 */ /* 0x001fc400078e0a03 */
[----:B------:R-:W5:Y:S03]  /*0750*/  LDG.E.CONSTANT R25, desc[UR4][R24.64] ;  /* 0x0000000418197981 */ /* 0x000f66000c1e9900 */
[----:B------:R-:W-:Y:S02]  /*0760*/  @P2 IADD3 R27, PT, PT, R19, -0x2, RZ ;  /* 0xfffffffe131b2810 */ /* 0x000fe40007ffe0ff */
[----:B------:R-:W5:Y:S01]  /*0770*/  LDG.E.CONSTANT R19, desc[UR4][R16.64+0x8] ;  /* 0x0000080410137981 */ /* 0x000f62000c1e9900 */
[----:B-1----:R-:W-:-:S04]  /*0780*/  IMAD.WIDE R22, R29, 0x4, R14 ;  /* 0x000000041d167825 */ /* 0x002fc800078e020e */
[----:B------:R-:W-:Y:S01]  /*0790*/  @P0 IMAD.MOV.U32 R29, RZ, RZ, R27 ;  /* 0x000000ffff1d0224 */ /* 0x000fe200078e001b */
[----:B------:R-:W-:Y:S01]  /*07a0*/  @!P0 IADD3 R29, PT, PT, -R3, -0x2, RZ ;  /* 0xfffffffe031d8810 */ /* 0x000fe20007ffe1ff */
[CC--:B------:R-:W-:Y:S02]  /*07b0*/  IMAD R27, R11.reuse, R4.reuse, R5 ;  /* 0x000000040b1b7224 */ /* 0x0c0fe400078e0205 */
[----:B------:R0:W5:Y:S02]  /*07c0*/  LDG.E.CONSTANT R5, desc[UR4][R22.64] ;  /* 0x0000000416057981 */ /* 0x000164000c1e9900 */
[----:B------:R-:W-:Y:S02]  /*07d0*/  IMAD R29, R11, R4, R29 ;  /* 0x000000040b1d7224 */ /* 0x000fe400078e021d */
[----:B------:R-:W5:Y:S01]  /*07e0*/  LDG.E.CONSTANT R11, desc[UR4][R16.64] ;  /* 0x00000004100b7981 */ /* 0x000f62000c1e9900 */
[----:B0-----:R-:W-:-:S04]  /*07f0*/  IMAD.WIDE R22, R27, 0x4, R14 ;  /* 0x000000041b167825 */ /* 0x001fc800078e020e */
[----:B------:R-:W-:Y:S01]  /*0800*/  IMAD.WIDE R14, R29, 0x4, R14 ;  /* 0x000000041d0e7825 */ /* 0x000fe200078e020e */
[----:B------:R-:W5:Y:S05]  /*0810*/  LDG.E.CONSTANT R4, desc[UR4][R22.64] ;  /* 0x0000000416047981 */ /* 0x000f6a000c1e9900 */
[----:B------:R-:W5:Y:S01]  /*0820*/  LDG.E.CONSTANT R14, desc[UR4][R14.64] ;  /* 0x000000040e0e7981 */ /* 0x000f62000c1e9900 */
[----:B--2---:R-:W-:-:S03]  /*0830*/  FFMA R27, R2, R9, RZ ;  /* 0x00000009021b7223 */ /* 0x004fc600000000ff */
[----:B------:R-:W2:Y:S01]  /*0840*/  LDG.E.CONSTANT R9, desc[UR4][R16.64+0x4] ;  /* 0x0000040410097981 */ /* 0x000ea2000c1e9900 */
[----:B---3--:R-:W-:-:S04]  /*0850*/  FFMA R6, R6, R13, R27 ;  /* 0x0000000d06067223 */ /* 0x008fc8000000001b */
[----:B----4-:R-:W-:-:S04]  /*0860*/  FFMA R21, R21, R8, R6 ;  /* 0x0000000815157223 */ /* 0x010fc80000000006 */
[----:B-----5:R-:W-:-:S04]  /*0870*/  FFMA R10, R28, R10, R21 ;  /* 0x0000000a1c0a7223 */ /* 0x020fc80000000015 */
[----:B------:R-:W-:-:S04]  /*0880*/  FFMA R10, R25, R12, R10 ;  /* 0x0000000c190a7223 */ /* 0x000fc8000000000a */
[----:B------:R-:W-:-:S04]  /*0890*/  FFMA R5, R5, R26, R10 ;  /* 0x0000001a05057223 */ /* 0x000fc8000000000a */
[----:B------:R-:W-:-:S04]  /*08a0*/  FFMA R5, R18, R11, R5 ;  /* 0x0000000b12057223 */ /* 0x000fc80000000005 */
[----:B--2---:R-:W-:-:S04]  /*08b0*/  FFMA R5, R4, R9, R5 ;  /* 0x0000000904057223 */ /* 0x004fc80000000005 */
[----:B------:R-:W-:Y:S01]  /*08c0*/  FFMA R6, R14, R19, R5 ;  /* 0x000000130e067223 */ /* 0x000fe20000000005 */
[----:B------:R-:W-:Y:S06]  /*08d0*/  BRA `(.L_x_1) ;  /* 0x0000001000147947 */ /* 0x000fec0003800000 */
.L_x_0:
[----:B------:R-:W0:Y:S02]  /*08e0*/  LDCU.64 UR6, c[0x0][0x3a0] ;  /* 0x00007400ff0677ac */ /* 0x000e240008000a00 */
[----:B0-----:R-:W-:-:S04]  /*08f0*/  UISETP.NE.U32.AND UP0, UPT, UR6, URZ, UPT ;  /* 0x000000ff0600728c */ /* 0x001fc8000bf05070 */
[----:B------:R-:W-:-:S09]  /*0900*/  UISETP.NE.AND.EX UP0, UPT, UR7, URZ, UPT, UP0 ;  /* 0x000000ff0700728c */ /* 0x000fd2000bf05300 */
[----:B------:R-:W-:Y:S05]  /*0910*/  BRA.U UP0, `(.L_x_2) ;  /* 0x0000000500d87547 */ /* 0x000fea000b800000 */
        /* <DEDUP_REMOVED lines=9> */
[----:B------:R-:W-:Y:S01]  /*09b0*/  @P0 IMAD R7, R4, 0x2, -R3 ;  /* 0x0000000204070824 */ /* 0x000fe200078e0a03 */
[----:B------:R-:W-:-:S03]  /*09c0*/  ISETP.NE.AND P0, PT, R0, RZ, PT ;  /* 0x000000ff0000720c */ /* 0x000fc60003f05270 */
[----:B------:R-:W-:Y:S01]  /*09d0*/  @P1 IMAD.MOV.U32 R2, RZ, RZ, R7 ;  /* 0x000000ffff021224 */ /* 0x000fe200078e0007 */
[----:B------:R-:W-:Y:S02]  /*09e0*/  SEL R11, R11, RZ, P0 ;  /* 0x000000ff0b0b7207 */ /* 0x000fe40000000000 */
[----:B------:R-:W-:-:S05]  /*09f0*/  @!P1 IADD3 R2, PT, PT, -R3, RZ, RZ ;  /* 0x000000ff03029210 */ /* 0x000fca0007ffe1ff */
[----:B------:R-:W-:Y:S01]  /*0a00*/  IMAD R15, R11, R4, R2 ;  /* 0x000000040b0f7224 */ /* 0x000fe200078e0202 */
[----:B-1----:R-:W2:Y:S03]  /*0a10*/  LDG.E.CONSTANT R7, desc[UR4][R16.64] ;  /* 0x0000000410077981 */ /* 0x002ea6000c1e9900 */
[----:B0-----:R-:W-:-:S05]  /*0a20*/  IMAD.WIDE R14, R15, 0x4, R12 ;  /* 0x000000040f0e7825 */ /* 0x001fca00078e020c */
[----:B------:R0:W2:Y:S01]  /*0a30*/  LDG.E.CONSTANT R2, desc[UR4][R14.64] ;  /* 0x000000040e027981 */ /* 0x0000a2000c1e9900 */
[C---:B------:R-:W-:Y:S01]  /*0a40*/  ISETP.GE.AND P0, PT, R3.reuse, -0x1, PT ;  /* 0xffffffff0300780c */ /* 0x040fe20003f06270 */
[----:B------:R-:W-:Y:S01]  /*0a50*/  VIADD R9, R0, 0x1 ;  /* 0x0000000100097836 */ /* 0x000fe20000000000 */
[C---:B------:R-:W-:Y:S02]  /*0a60*/  ISETP.GE.AND P2, PT, R3.reuse, RZ, PT ;  /* 0x000000ff0300720c */ /* 0x040fe40003f46270 */
[----:B------:R-:W-:Y:S02]  /*0a70*/  PLOP3.LUT P3, PT, PT, PT, PT, 0x8, 0x80 ;  /* 0x000000000080781c */ /* 0x000fe40003f6e170 */
[----:B------:R-:W-:Y:S01]  /*0a80*/  LOP3.LUT R25, RZ, R3, RZ, 0x33, !PT ;  /* 0x00000003ff197212 */ /* 0x000fe200078e33ff */
[----:B0-----:R-:W0:Y:S06]  /*0a90*/  LDC R15, c[0x0][0x3a8] ;  /* 0x0000ea00ff0f7b82 */ /* 0x001e2c0000000800 */
[C---:B------:R-:W-:Y:S01]  /*0aa0*/  @P0 IADD3 R27, PT, PT, R3.reuse, 0x1, RZ ;  /* 0x00000001031b0810 */ /* 0x040fe20007ffe0ff */
[----:B------:R-:W-:-:S03]  /*0ab0*/  @P0 VIADD R21, R3, 0x1 ;  /* 0x0000000103150836 */ /* 0x000fc60000000000 */
[-C--:B------:R-:W-:Y:S02]  /*0ac0*/  @P0 ISETP.GE.U32.AND P6, PT, R27, R4.reuse, PT ;  /* 0x000000041b00020c */ /* 0x080fe40003fc6070 */
[-C--:B------:R-:W-:Y:S02]  /*0ad0*/  @P0 ISETP.GE.U32.AND P5, PT, R21, R4.reuse, PT ;  /* 0x000000041500020c */ /* 0x080fe40003fa6070 */
[----:B------:R-:W-:Y:S02]  /*0ae0*/  @P0 PLOP3.LUT P3, PT, P6, PT, PT, 0x80, 0x8 ;  /* 0x000000000008081c */ /* 0x000fe4000376f070 */
[----:B------:R-:W-:Y:S02]  /*0af0*/  PLOP3.LUT P6, PT, PT, PT, PT, 0x8, 0x80 ;  /* 0x000000000080781c */ /* 0x000fe40003fce170 */
[----:B------:R-:W-:Y:S02]  /*0b00*/  @P0 PLOP3.LUT P6, PT, P5, PT, PT, 0x80, 0x8 ;  /* 0x000000000008081c */ /* 0x000fe40002fcf070 */
[----:B------:R-:W-:Y:S01]  /*0b10*/  ISETP.GE.AND P4, PT, R9, R5, PT ;  /* 0x000000050900720c */ /* 0x000fe20003f86270 */
[C---:B------:R-:W-:Y:S01]  /*0b20*/  @P0 IMAD R10, R4.reuse, 0x2, -R3 ;  /* 0x00000002040a0824 */ /* 0x040fe200078e0a03 */
[C---:B------:R-:W-:Y:S01]  /*0b30*/  @P0 LEA R14, R4.reuse, -R3, 0x1 ;  /* 0x80000003040e0211 */ /* 0x040fe200078e08ff */
[----:B------:R-:W-:Y:S01]  /*0b40*/  @P2 IMAD R8, R4, 0x2, R25 ;  /* 0x0000000204082824 */ /* 0x000fe200078e0219 */
[----:B------:R-:W-:-:S03]  /*0b50*/  @P2 ISETP.GE.U32.AND P5, PT, R3, R4, PT ;  /* 0x000000040300220c */ /* 0x000fc60003fa6070 */
[----:B------:R-:W-:Y:S02]  /*0b60*/  @P3 IADD3 R27, PT, PT, R10, -0x2, RZ ;  /* 0xfffffffe0a1b3810 */ /* 0x000fe40007ffe0ff */
[----:B------:R-:W-:Y:S02]  /*0b70*/  LOP3.LUT R10, RZ, R0, RZ, 0x33, !PT ;  /* 0x00000000ff0a7212 */ /* 0x000fe400078e33ff */
[----:B------:R-:W-:Y:S01]  /*0b80*/  @P6 VIADD R21, R14, 0xfffffffe ;  /* 0xfffffffe0e156836 */ /* 0x000fe20000000000 */
[----:B------:R-:W-:Y:S01]  /*0b90*/  @P2 SEL R8, R3, R8, !P5 ;  /* 0x0000000803082207 */ /* 0x000fe20006800000 */
[----:B------:R-:W-:Y:S01]  /*0ba0*/  @P2 IMAD R14, R4, 0x2, R25 ;  /* 0x00000002040e2824 */ /* 0x000fe200078e0219 */
[----:B------:R-:W-:Y:S02]  /*0bb0*/  @P4 IADD3 R9, PT, PT, R19, -0x2, RZ ;  /* 0xfffffffe13094810 */ /* 0x000fe40007ffe0ff */
[CC--:B------:R-:W-:Y:S01]  /*0bc0*/  @P2 ISETP.GE.U32.AND P5, PT, R3.reuse, R4.reuse, PT ;  /* 0x000000040300220c */ /* 0x0c0fe20003fa6070 */
[----:B------:R-:W0:Y:S01]  /*0bd0*/  LDC.64 R18, c[0x0][0x398] ;  /* 0x0000e600ff127b82 */ /* 0x000e220000000a00 */
[----:B------:R-:W-:-:S02]  /*0be0*/  @P2 ISETP.GE.U32.AND P6, PT, R3, R4, PT ;  /* 0x000000040300220c */ /* 0x000fc40003fc6070 */
[----:B------:R-:W-:Y:S02]  /*0bf0*/  @P2 LEA R20, R4, R25, 0x1 ;  /* 0x0000001904142211 */ /* 0x000fe400078e08ff */
[----:B------:R-:W-:Y:S02]  /*0c00*/  ISETP.GT.U32.AND P4, PT, R3, R4, P1 ;  /* 0x000000040300720c */ /* 0x000fe40000f84070 */
[----:B------:R-:W-:Y:S02]  /*0c10*/  ISETP.GE.AND P3, PT, R0, R5, PT ;  /* 0x000000050000720c */ /* 0x000fe40003f66270 */
[----:B------:R-:W-:Y:S01]  /*0c20*/  LEA R29, R5, R10, 0x1 ;  /* 0x0000000a051d7211 */ /* 0x000fe200078e08ff */
[----:B------:R-:W-:Y:S01]  /*0c30*/  @!P2 IMAD.MOV.U32 R8, RZ, RZ, R25 ;  /* 0x000000ffff08a224 */ /* 0x000fe200078e0019 */
[C---:B------:R-:W-:Y:S02]  /*0c40*/  @P2 SEL R23, R3.reuse, R14, !P5 ;  /* 0x0000000e03172207 */ /* 0x040fe40006800000 */
[----:B------:R-:W-:-:S02]  /*0c50*/  @P2 SEL R5, R3, R20, !P6 ;  /* 0x0000001403052207 */ /* 0x000fc40007000000 */
[-C--:B------:R-:W-:Y:S02]  /*0c60*/  @!P2 MOV R23, R25.reuse ;  /* 0x000000190017a202 */ /* 0x080fe40000000f00 */
[----:B------:R-:W-:Y:S02]  /*0c70*/  @!P2 MOV R5, R25 ;  /* 0x000000190005a202 */ /* 0x000fe40000000f00 */
[C---:B------:R-:W-:Y:S02]  /*0c80*/  ISETP.GT.U32.AND P2, PT, R3.reuse, R4, P1 ;  /* 0x000000040300720c */ /* 0x040fe40000f44070 */
[C---:B------:R-:W-:Y:S01]  /*0c90*/  @P1 IADD3 R28, PT, PT, R3.reuse, -0x1, RZ ;  /* 0xffffffff031c1810 */ /* 0x040fe20007ffe0ff */
[----:B------:R-:W-:Y:S01]  /*0ca0*/  @P4 IMAD R28, R4, 0x2, -R3 ;  /* 0x00000002041c4824 */ /* 0x000fe200078e0a03 */
[----:B------:R-:W-:Y:S01]  /*0cb0*/  SEL R29, R0, R29, !P3 ;  /* 0x0000001d001d7207 */ /* 0x000fe20005800000 */
[----:B------:R-:W-:Y:S01]  /*0cc0*/  @P0 IMAD.MOV.U32 R10, RZ, RZ, R21 ;  /* 0x000000ffff0a0224 */ /* 0x000fe200078e0015 */
[----:B------:R-:W-:-:S02]  /*0cd0*/  @!P1 IADD3 R28, PT, PT, -R3, RZ, RZ ;  /* 0x000000ff031c9210 */ /* 0x000fc40007ffe1ff */
[C---:B------:R-:W-:Y:S02]  /*0ce0*/  @!P0 IADD3 R27, PT, PT, -R3.reuse, -0x2, RZ ;  /* 0xfffffffe031b8810 */ /* 0x040fe40007ffe1ff */
[C---:B------:R-:W-:Y:S02]  /*0cf0*/  @!P0 IADD3 R10, PT, PT, -R3.reuse, -0x2, RZ ;  /* 0xfffffffe030a8810 */ /* 0x040fe40007ffe1ff */
[----:B------:R-:W-:Y:S01]  /*0d00*/  @P1 IADD3 R14, PT, PT, R3, -0x1, RZ ;  /* 0xffffffff030e1810 */ /* 0x000fe20007ffe0ff */
[----:B------:R-:W-:Y:S02]  /*0d10*/  @P2 IMAD R14, R4, 0x2, -R3 ;  /* 0x00000002040e2824 */ /* 0x000fe400078e0a03 */
[CC--:B------:R-:W-:Y:S02]  /*0d20*/  IMAD R28, R29.reuse, R4.reuse, R28 ;  /* 0x000000041d1c7224 */ /* 0x0c0fe400078e021c */
[-C--:B------:R-:W-:Y:S02]  /*0d30*/  IMAD R23, R29, R4.reuse, R23 ;  /* 0x000000041d177224 */ /* 0x080fe400078e0217 */
[----:B------:R-:W-:-:S02]  /*0d40*/  IMAD R21, R11, R4, R8 ;  /* 0x000000040b157224 */ /* 0x000fc400078e0208 */
[-C--:B------:R-:W-:Y:S02]  /*0d50*/  IMAD R22, R11, R4.reuse, R27 ;  /* 0x000000040b167224 */ /* 0x080fe400078e021b */
[----:B------:R-:W-:Y:S01]  /*0d60*/  IMAD R29, R29, R4, R10 ;  /* 0x000000041d1d7224 */ /* 0x000fe200078e020a */
[----:B------:R-:W3:Y:S01]  /*0d70*/  LDG.E.CONSTANT R11, desc[UR4][R16.64+0x4] ;  /* 0x00000404100b7981 */ /* 0x000ee2000c1e9900 */
[----:B------:R-:W-:-:S03]  /*0d80*/  @P0 IADD3 R27, PT, PT, R3, 0x1, RZ ;  /* 0x00000001031b0810 */ /* 0x000fc60007ffe0ff */
[----:B------:R1:W4:Y:S01]  /*0d90*/  LDG.E.CONSTANT R10, desc[UR4][R16.64+0x8] ;  /* 0x00000804100a7981 */ /* 0x000322000c1e9900 */
[----:B0-----:R-:W-:Y:S01]  /*0da0*/  IMAD.WIDE R18, R15, 0x4, R18 ;  /* 0x000000040f127825 */ /* 0x001fe200078e0212 */
[----:B------:R-:W-:-:S03]  /*0db0*/  PLOP3.LUT P2, PT, PT, PT, PT, 0x8, 0x80 ;  /* 0x000000000080781c */ /* 0x000fc60003f4e170 */
[----:B------:R-:W-:Y:S01]  /*0dc0*/  IMAD.WIDE R20, R21, 0x4, R12 ;  /* 0x0000000415147825 */ /* 0x000fe200078e020c */
[----:B------:R-:W5:Y:S03]  /*0dd0*/  LDG.E.CONSTANT R24, desc[UR4][R18.64] ;  /* 0x0000000412187981 */ /* 0x000f66000c1e9900 */
[----:B-1----:R-:W-:Y:S01]  /*0de0*/  @P1 IMAD.MOV.U32 R16, RZ, RZ, R14 ;  /* 0x000000ffff101224 */ /* 0x002fe200078e000e */
[----:B------:R-:W-:Y:S01]  /*0df0*/  @!P1 IADD3 R16, PT, PT, -R3, RZ, RZ ;  /* 0x000000ff03109210 */ /* 0x000fe20007ffe1ff */
[----:B------:R-:W5:Y:S01]  /*0e00*/  LDG.E.CONSTANT R25, desc[UR4][R18.64+0x4] ;  /* 0x0000040412197981 */ /* 0x000f62000c1e9900 */
[----:B------:R-:W-:-:S03]  /*0e10*/  @P0 ISETP.GE.U32.AND P1, PT, R27, R4, PT ;  /* 0x000000041b00020c */ /* 0x000fc60003f26070 */
[----:B------:R-:W-:Y:S01]  /*0e20*/  IMAD R17, R9, R4, R16 ;  /* 0x0000000409117224 */ /* 0x000fe200078e0210 */
[----:B------:R-:W-:Y:S01]  /*0e30*/  @P0 PLOP3.LUT P2, PT, P1, PT, PT, 0x80, 0x8 ;  /* 0x000000000008081c */ /* 0x000fe20000f4f070 */
[----:B------:R0:W5:Y:S01]  /*0e40*/  LDG.E.CONSTANT R26, desc[UR4][R18.64+0x8] ;  /* 0x00000804121a7981 */ /* 0x000162000c1e9900 */
[----:B------:R-:W-:-:S03]  /*0e50*/  IMAD.WIDE R14, R15, 0x4, R18 ;  /* 0x000000040f0e7825 */ /* 0x000fc600078e0212 */
[----:B------:R1:W3:Y:S01]  /*0e60*/  LDG.E.CONSTANT R8, desc[UR4][R20.64] ;  /* 0x0000000414087981 */ /* 0x0002e2000c1e9900 */
[----:B------:R-:W-:-:S04]  /*0e70*/  IMAD.WIDE R16, R17, 0x4, R12 ;  /* 0x0000000411107825 */ /* 0x000fc800078e020c */
[--C-:B0-----:R-:W-:Y:S02]  /*0e80*/  IMAD.WIDE R18, R22, 0x4, R12.reuse ;  /* 0x0000000416127825 */ /* 0x101fe400078e020c */
        /* <DEDUP_REMOVED lines=9> */
[----:B-1----:R-:W-:Y:S01]  /*0f20*/  IMAD.WIDE R20, R29, 0x4, R12 ;  /* 0x000000041d147825 */ /* 0x002fe200078e020c */
[----:B------:R-:W-:Y:S02]  /*0f30*/  @P0 MOV R29, R27 ;  /* 0x0000001b001d0202 */ /* 0x000fe40000000f00 */
[----:B------:R-:W-:Y:S01]  /*0f40*/  @!P0 IADD3 R29, PT, PT, -R3, -0x2, RZ ;  /* 0xfffffffe031d8810 */ /* 0x000fe20007ffe1ff */
[----:B------:R-:W-:-:S02]  /*0f50*/  IMAD R27, R9, R4, R5 ;  /* 0x00000004091b7224 */ /* 0x000fc400078e0205 */
        /* <DEDUP_REMOVED lines=18> */
.L_x_2:
[C---:B------:R-:W-:Y:S01]  /*1080*/  ISETP.GT.AND P1, PT, R3.reuse, RZ, PT ;  /* 0x000000ff0300720c */ /* 0x040fe20003f24270 */
[----:B------:R-:W0:Y:S01]  /*1090*/  LDC.64 R16, c[0x0][0x380] ;  /* 0x0000e000ff107b82 */ /* 0x000e220000000a00 */
[C---:B------:R-:W-:Y:S01]  /*10a0*/  ISETP.GE.AND P0, PT, R3.reuse, RZ, PT ;  /* 0x000000ff0300720c */ /* 0x040fe20003f06270 */
[C---:B------:R-:W-:Y:S01]  /*10b0*/  VIADD R7, R0.reuse, 0xffffffff ;  /* 0xffffffff00077836 */ /* 0x040fe20000000000 */
[----:B------:R-:W-:Y:S02]  /*10c0*/  ISETP.GT.U32.AND P4, PT, R3, R4, P1 ;  /* 0x000000040300720c */ /* 0x000fe40000f84070 */
[C---:B------:R-:W-:Y:S02]  /*10d0*/  ISETP.GT.AND P3, PT, R0.reuse, R5, PT ;  /* 0x000000050000720c */ /* 0x040fe40003f64270 */
[----:B------:R-:W-:Y:S01]  /*10e0*/  LEA R2, R5, -R0, 0x1 ;  /* 0x8000000005027211 */ /* 0x000fe200078e08ff */
[----:B------:R-:W1:Y:S01]  /*10f0*/  LDC.64 R24, c[0x0][0x398] ;  /* 0x0000e600ff187b82 */ /* 0x000e620000000a00 */
[----:B------:R-:W-:-:S02]  /*1100*/  ISETP.NE.AND P2, PT, R0, RZ, PT ;  /* 0x000000ff0000720c */ /* 0x000fc40003f45270 */
[----:B------:R-:W-:Y:S01]  /*1110*/  SEL R27, R2, R7, P3 ;  /* 0x00000007021b7207 */ /* 0x000fe20001800000 */
[--C-:B------:R-:W-:Y:S01]  /*1120*/  @!P1 IMAD.MOV R6, RZ, RZ, -R3.reuse ;  /* 0x000000ffff069224 */ /* 0x100fe200078e0a03 */
[----:B------:R-:W-:Y:S02]  /*1130*/  @P1 IADD3 R9, PT, PT, R3, -0x1, RZ ;  /* 0xffffffff03091810 */ /* 0x000fe40007ffe0ff */
[----:B------:R-:W-:Y:S01]  /*1140*/  LOP3.LUT R13, RZ, R3, RZ, 0x33, !PT ;  /* 0x00000003ff0d7212 */ /* 0x000fe200078e33ff */
[----:B------:R-:W2:Y:S01]  /*1150*/  LDC.64 R22, c[0x0][0x3a0] ;  /* 0x0000e800ff167b82 */ /* 0x000ea20000000a00 */
[----:B------:R-:W-:Y:S01]  /*1160*/  @P4 IMAD R9, R4, 0x2, -R3 ;  /* 0x0000000204094824 */ /* 0x000fe200078e0a03 */
[----:B------:R-:W-:Y:S02]  /*1170*/  SEL R27, R27, RZ, P2 ;  /* 0x000000ff1b1b7207 */ /* 0x000fe40001000000 */
[----:B------:R-:W-:Y:S02]  /*1180*/  @P0 ISETP.GE.U32.AND P4, PT, R3, R4, PT ;  /* 0x000000040300020c */ /* 0x000fe40003f86070 */
[----:B------:R-:W-:-:S02]  /*1190*/  @P1 MOV R6, R9 ;  /* 0x0000000900061202 */ /* 0x000fc40000000f00 */
[----:B------:R-:W-:-:S03]  /*11a0*/  @P0 LEA R8, R4, R13, 0x1 ;  /* 0x0000000d04080211 */ /* 0x000fc600078e08ff */
[----:B------:R-:W-:Y:S01]  /*11b0*/  IMAD R21, R27, R4, R6 ;  /* 0x000000041b157224 */ /* 0x000fe200078e0206 */
[----:B------:R-:W-:Y:S01]  /*11c0*/  @P0 SEL R7, R3, R8, !P4 ;  /* 0x0000000803070207 */ /* 0x000fe20006000000 */
[----:B------:R-:W-:Y:S02]  /*11d0*/  @!P0 IMAD.MOV.U32 R7, RZ, RZ, R13 ;  /* 0x000000ffff078224 */ /* 0x000fe400078e000d */
[----:B0-----:R-:W-:Y:S01]  /*11e0*/  IMAD.WIDE R20, R21, 0x4, R16 ;  /* 0x0000000415147825 */ /* 0x001fe200078e0210 */
[----:B-1----:R-:W3:Y:S03]  /*11f0*/  LDG.E.CONSTANT R9, desc[UR4][R24.64] ;  /* 0x0000000418097981 */ /* 0x002ee6000c1e9900 */
[----:B------:R-:W-:Y:S01]  /*1200*/  IMAD R7, R27, R4, R7 ;  /* 0x000000041b077224 */ /* 0x000fe200078e0207 */
[----:B------:R-:W4:Y:S03]  /*1210*/  LDG.E.CONSTANT R10, desc[UR4][R24.64+0x4] ;  /* 0x00000404180a7981 */ /* 0x000f26000c1e9900 */
[----:B------:R-:W-:Y:S01]  /*1220*/  IMAD.WIDE R14, R7, 0x4, R16 ;  /* 0x00000004070e7825 */ /* 0x000fe200078e0210 */
[----:B------:R-:W3:Y:S04]  /*1230*/  LDG.E.CONSTANT R20, desc[UR4][R20.64] ;  /* 0x0000000414147981 */ /* 0x000ee8000c1e9900 */
[----:B--2---:R-:W2:Y:S04]  /*1240*/  LDG.E.CONSTANT R18, desc[UR4][R22.64] ;  /* 0x0000000416127981 */ /* 0x004ea8000c1e9900 */
[----:B------:R0:W4:Y:S04]  /*1250*/  LDG.E.CONSTANT R11, desc[UR4][R14.64] ;  /* 0x000000040e0b7981 */ /* 0x000128000c1e9900 */
[----:B------:R-:W5:Y:S01]  /*1260*/  LDG.E.CONSTANT R12, desc[UR4][R22.64+0x4] ;  /* 0x00000404160c7981 */ /* 0x000f62000c1e9900 */
[----:B------:R-:W-:-:S02]  /*1270*/  ISETP.GE.AND P1, PT, R3, -0x1, PT ;  /* 0xffffffff0300780c */ /* 0x000fc40003f26270 */
[----:B------:R-:W-:Y:S02]  /*1280*/  IADD3 R7, PT, PT, R0, 0x1, RZ ;  /* 0x0000000100077810 */ /* 0x000fe40007ffe0ff */
[----:B------:R-:W-:-:S09]  /*1290*/  PLOP3.LUT P4, PT, PT, PT, PT, 0x8, 0x80 ;  /* 0x000000000080781c */ /* 0x000fd20003f8e170 */
[----:B------:R-:W-:-:S04]  /*12a0*/  @P1 IADD3 R6, PT, PT, R3, 0x1, RZ ;  /* 0x0000000103061810 */ /* 0x000fc80007ffe0ff */
[-C--:B------:R-:W-:Y:S02]  /*12b0*/  @P1 ISETP.GE.U32.AND P2, PT, R6, R4.reuse, PT ;  /* 0x000000040600120c */ /* 0x080fe40003f46070 */
[----:B------:R-:W-:Y:S02]  /*12c0*/  ISETP.GE.AND P3, PT, R7, R5, PT ;  /* 0x000000050700720c */ /* 0x000fe40003f66270 */
[----:B------:R-:W-:Y:S01]  /*12d0*/  @P1 PLOP3.LUT P4, PT, P2, PT, PT, 0x80, 0x8 ;  /* 0x000000000008181c */ /* 0x000fe2000178f070 */
[----:B------:R-:W-:Y:S02]  /*12e0*/  @P1 IMAD R8, R4, 0x2, -R3 ;  /* 0x0000000204081824 */ /* 0x000fe400078e0a03 */
[C---:B------:R-:W-:Y:S01]  /*12f0*/  @P1 VIADD R19, R3.reuse, 0x1 ;  /* 0x0000000103131836 */ /* 0x040fe20000000000 */
[C---:B------:R-:W-:Y:S01]  /*1300*/  @P0 ISETP.GE.U32.AND P6, PT, R3.reuse, R4, PT ;  /* 0x000000040300020c */ /* 0x040fe20003fc6070 */
[C---:B0-----:R-:W-:Y:S01]  /*1310*/  @P1 VIADD R15, R3.reuse, 0x1 ;  /* 0x00000001030f1836 */ /* 0x041fe20000000000 */
[----:B------:R-:W-:-:S02]  /*1320*/  ISETP.GE.AND P2, PT, R3, 0x1, PT ;  /* 0x000000010300780c */ /* 0x000fc40003f46270 */
[----:B------:R-:W-:-:S03]  /*1330*/  @P1 ISETP.GE.U32.AND P5, PT, R19, R4, PT ;  /* 0x000000041300120c */ /* 0x000fc60003fa6070 */
[----:B------:R-:W-:Y:S02]  /*1340*/  @P3 IADD3 R7, PT, PT, R2, -0x2, RZ ;  /* 0xfffffffe02073810 */ /* 0x000fe40007ffe0ff */
[----:B------:R-:W-:Y:S02]  /*1350*/  @P4 IADD3 R6, PT, PT, R8, -0x2, RZ ;  /* 0xfffffffe08064810 */ /* 0x000fe40007ffe0ff */
[----:B------:R-:W-:Y:S02]  /*1360*/  @P0 ISETP.GE.U32.AND P4, PT, R3, R4, PT ;  /* 0x000000040300020c */ /* 0x000fe40003f86070 */
[CC--:B------:R-:W-:Y:S02]  /*1370*/  @P0 LEA R2, R4.reuse, R13.reuse, 0x1 ;  /* 0x0000000d04020211 */ /* 0x0c0fe400078e08ff */
[----:B------:R-:W-:Y:S02]  /*1380*/  @P0 LEA R8, R4, R13, 0x1 ;  /* 0x0000000d04080211 */ /* 0x000fe400078e08ff */
[----:B------:R-:W-:-:S02]  /*1390*/  PLOP3.LUT P3, PT, PT, PT, PT, 0x8, 0x80 ;  /* 0x000000000080781c */ /* 0x000fc40003f6e170 */
[C---:B------:R-:W-:Y:S02]  /*13a0*/  @P0 SEL R29, R3.reuse, R2, !P4 ;  /* 0x00000002031d0207 */ /* 0x040fe40006000000 */
[C---:B------:R-:W-:Y:S01]  /*13b0*/  @P0 SEL R21, R3.reuse, R8, !P6 ;  /* 0x0000000803150207 */ /* 0x040fe20007000000 */
[----:B------:R-:W-:Y:S01]  /*13c0*/  @!P0 IMAD.MOV.U32 R21, RZ, RZ, R13 ;  /* 0x000000ffff158224 */ /* 0x000fe200078e000d */
[----:B------:R-:W-:Y:S02]  /*13d0*/  @P1 PLOP3.LUT P3, PT, P5, PT, PT, 0x80, 0x8 ;  /* 0x000000000008181c */ /* 0x000fe40002f6f070 */
[----:B------:R-:W-:Y:S02]  /*13e0*/  @!P0 MOV R29, R13 ;  /* 0x0000000d001d8202 */ /* 0x000fe40000000f00 */
[----:B------:R-:W-:Y:S02]  /*13f0*/  ISETP.GT.U32.AND P0, PT, R3, R4, P2 ;  /* 0x000000040300720c */ /* 0x000fe40001704070 */
[----:B------:R-:W-:-:S02]  /*1400*/  @P1 MOV R2, R6 ;  /* 0x0000000600021202 */ /* 0x000fc40000000f00 */
[-C--:B------:R-:W-:Y:S02]  /*1410*/  @P1 ISETP.GE.U32.AND P6, PT, R15, R4.reuse, PT ;  /* 0x000000040f00120c */ /* 0x080fe40003fc6070 */
[C---:B------:R-:W-:Y:S02]  /*1420*/  @!P1 IADD3 R2, PT, PT, -R3.reuse, -0x2, RZ ;  /* 0xfffffffe03029810 */ /* 0x040fe40007ffe1ff */
[----:B------:R-:W-:Y:S02]  /*1430*/  PLOP3.LUT P4, PT, PT, PT, PT, 0x8, 0x80 ;  /* 0x000000000080781c */ /* 0x000fe40003f8e170 */
[-C--:B------:R-:W-:Y:S02]  /*1440*/  ISETP.GT.U32.AND P5, PT, R3, R4.reuse, P2 ;  /* 0x000000040300720c */ /* 0x080fe400017a4070 */
[----:B------:R-:W-:Y:S01]  /*1450*/  @P1 PLOP3.LUT P4, PT, P6, PT, PT, 0x80, 0x8 ;  /* 0x000000000008181c */ /* 0x000fe2000378f070 */
[----:B------:R-:W-:Y:S01]  /*1460*/  IMAD R27, R27, R4, R2 ;  /* 0x000000041b1b7224 */ /* 0x000fe200078e0202 */
[----:B------:R-:W-:-:S02]  /*1470*/  @P1 LEA R8, R4, -R3, 0x1 ;  /* 0x8000000304081211 */ /* 0x000fc400078e08ff */
[----:B------:R-:W-:Y:S02]  /*1480*/  LOP3.LUT R2, RZ, R0, RZ, 0x33, !PT ;  /* 0x00000000ff027212 */ /* 0x000fe400078e33ff */
[----:B------:R-:W-:Y:S01]  /*1490*/  @P2 IADD3 R6, PT, PT, R3, -0x1, RZ ;  /* 0xffffffff03062810 */ /* 0x000fe20007ffe0ff */
[----:B------:R-:W-:Y:S01]  /*14a0*/  @P3 VIADD R19, R8, 0xfffffffe ;  /* 0xfffffffe08133836 */ /* 0x000fe20000000000 */
[----:B------:R-:W-:Y:S01]  /*14b0*/  LEA R13, R5, R2, 0x1 ;  /* 0x00000002050d7211 */ /* 0x000fe200078e08ff */
[--C-:B------:R-:W-:Y:S01]  /*14c0*/  @P0 IMAD R6, R4, 0x2, -R3.reuse ;  /* 0x0000000204060824 */ /* 0x100fe200078e0a03 */
[----:B------:R-:W-:Y:S01]  /*14d0*/  ISETP.GE.AND P3, PT, R0, R5, PT ;  /* 0x000000050000720c */ /* 0x000fe20003f66270 */
[C-C-:B------:R-:W-:Y:S01]  /*14e0*/  @P1 IMAD R2, R4.reuse, 0x2, -R3.reuse ;  /* 0x0000000204021824 */ /* 0x140fe200078e0a03 */
[----:B------:R-:W-:Y:S01]  /*14f0*/  @P2 IADD3 R8, PT, PT, R3, -0x1, RZ ;  /* 0xffffffff03082810 */ /* 0x000fe20007ffe0ff */
[----:B------:R-:W-:Y:S01]  /*1500*/  @P5 IMAD R8, R4, 0x2, -R3 ;  /* 0x0000000204085824 */ /* 0x000fe200078e0a03 */
[----:B------:R-:W-:-:S02]  /*1510*/  SEL R13, R0, R13, !P3 ;  /* 0x0000000d000d7207 */ /* 0x000fc40005800000 */
[C---:B------:R-:W-:Y:S02]  /*1520*/  @!P1 IADD3 R19, PT, PT, -R3.reuse, -0x2, RZ ;  /* 0xfffffffe03139810 */ /* 0x040fe40007ffe1ff */
[----:B------:R-:W-:Y:S02]  /*1530*/  @P4 IADD3 R15, PT, PT, R2, -0x2, RZ ;  /* 0xfffffffe020f4810 */ /* 0x000fe40007ffe0ff */
[----:B------:R-:W-:Y:S01]  /*1540*/  @P2 MOV R5, R6 ;  /* 0x0000000600052202 */ /* 0x000fe20000000f00 */
[----:B------:R-:W-:Y:S01]  /*1550*/  @!P2 IMAD.MOV R5, RZ, RZ, -R3 ;  /* 0x000000ffff05a224 */ /* 0x000fe200078e0a03 */
[C---:B------:R-:W-:Y:S02]  /*1560*/  @!P2 IADD3 R8, PT, PT, -R3.reuse, RZ, RZ ;  /* 0x000000ff0308a210 */ /* 0x040fe40007ffe1ff */
[----:B------:R-:W-:Y:S01]  /*1570*/  @!P1 IADD3 R15, PT, PT, -R3, -0x2, RZ ;  /* 0xfffffffe030f9810 */ /* 0x000fe20007ffe1ff */
[CC--:B------:R-:W-:Y:S02]  /*1580*/  IMAD R2, R13.reuse, R4.reuse, R19 ;  /* 0x000000040d027224 */ /* 0x0c0fe400078e0213 */
[----:B------:R-:W-:-:S02]  /*1590*/  IMAD R6, R13, R4, R5 ;  /* 0x000000040d067224 */ /* 0x000fc400078e0205 */
[-C--:B------:R-:W-:Y:S01]  /*15a0*/  IMAD R29, R13, R4.reuse, R29 ;  /* 0x000000040d1d7224 */ /* 0x080fe200078e021d */
[----:B------:R0:W5:Y:S01]  /*15b0*/  LDG.E.CONSTANT R5, desc[UR4][R24.64+0x8] ;  /* 0x0000080418057981 */ /* 0x000162000c1e9900 */
[CC--:B------:R-:W-:Y:S01]  /*15c0*/  IMAD R19, R7.reuse, R4.reuse, R8 ;  /* 0x0000000407137224 */ /* 0x0c0fe200078e0208 */
[----:B------:R-:W1:Y:S01]  /*15d0*/  LDC R13, c[0x0][0x3a8] ;  /* 0x0000ea00ff0d7b82 */ /* 0x000e620000000800 */
[CC--:B------:R-:W-:Y:S02]  /*15e0*/  IMAD R21, R7.reuse, R4.reuse, R21 ;  /* 0x0000000407157224 */ /* 0x0c0fe400078e0215 */
[----:B------:R-:W-:-:S05]  /*15f0*/  IMAD R4, R7, R4, R15 ;  /* 0x0000000407047224 */ /* 0x000fca00078e020f */
[----:B------:R-:W1:Y:S08]  /*1600*/  LDC.64 R14, c[0x0][0x398] ;  /* 0x0000e600ff0e7b82 */ /* 0x000e700000000a00 */
[----:B0-----:R-:W0:Y:S01]  /*1610*/  LDC.64 R24, c[0x0][0x3a0] ;  /* 0x0000e800ff187b82 */ /* 0x001e220000000a00 */
[----:B------:R-:W-:-:S04]  /*1620*/  IMAD.WIDE R26, R27, 0x4, R16 ;  /* 0x000000041b1a7825 */ /* 0x000fc800078e0210 */
[--C-:B------:R-:W-:Y:S01]  /*1630*/  IMAD.WIDE R6, R6, 0x4, R16.reuse ;  /* 0x0000000406067825 */ /* 0x100fe200078e0210 */
[----:B------:R-:W5:Y:S03]  /*1640*/  LDG.E.CONSTANT R8, desc[UR4][R26.64] ;  /* 0x000000041a087981 */ /* 0x000f66000c1e9900 */
[----:B------:R-:W-:Y:S02]  /*1650*/  IMAD.WIDE R28, R29, 0x4, R16 ;  /* 0x000000041d1c7825 */ /* 0x000fe400078e0210 */
[----:B------:R-:W5:Y:S02]  /*1660*/  LDG.E.CONSTANT R6, desc[UR4][R6.64] ;  /* 0x0000000406067981 */ /* 0x000f64000c1e9900 */
[----:B-1----:R-:W-:-:S05]  /*1670*/  IMAD.WIDE R14, R13, 0x4, R14 ;  /* 0x000000040d0e7825 */ /* 0x002fca00078e020e */
[----:B------:R-:W5:Y:S01]  /*1680*/  LDG.E.CONSTANT R26, desc[UR4][R14.64+0x4] ;  /* 0x000004040e1a7981 */ /* 0x000f62000c1e9900 */
[----:B0-----:R-:W-:-:S03]  /*1690*/  IMAD.WIDE R24, R13, 0x4, R24 ;  /* 0x000000040d187825 */ /* 0x001fc600078e0218 */
[----:B------:R-:W5:Y:S04]  /*16a0*/  LDG.E.CONSTANT R7, desc[UR4][R28.64] ;  /* 0x000000041c077981 */ /* 0x000f68000c1e9900 */
[----:B------:R-:W5:Y:S04]  /*16b0*/  LDG.E.CONSTANT R27, desc[UR4][R24.64] ;  /* 0x00000004181b7981 */ /* 0x000f68000c1e9900 */
[----:B------:R-:W5:Y:S04]  /*16c0*/  LDG.E.CONSTANT R28, desc[UR4][R24.64+0x4] ;  /* 0x00000404181c7981 */ /* 0x000f68000c1e9900 */
[----:B------:R-:W5:Y:S01]  /*16d0*/  LDG.E.CONSTANT R29, desc[UR4][R24.64+0x8] ;  /* 0x00000804181d7981 */ /* 0x000f62000c1e9900 */
[-C--:B---3--:R-:W-:Y:S01]  /*16e0*/  FFMA R9, R9, R20.reuse, RZ ;  /* 0x0000001409097223 */ /* 0x088fe200000000ff */
[----:B--2---:R-:W-:-:S03]  /*16f0*/  FFMA R18, R18, R20, RZ ;  /* 0x0000001412127223 */ /* 0x004fc600000000ff */
[----:B----4-:R-:W-:Y:S02]  /*1700*/  FFMA R10, R10, R11, R9 ;  /* 0x0000000b0a0a7223 */ /* 0x010fe40000000009 */
[----:B------:R5:W2:Y:S01]  /*1710*/  LDG.E.CONSTANT R9, desc[UR4][R22.64+0x8] ;  /* 0x0000080416097981 */ /* 0x000aa2000c1e9900 */
[----:B------:R-:W-:-:S06]  /*1720*/  IMAD.WIDE R20, R21, 0x4, R16 ;  /* 0x0000000415147825 */ /* 0x000fcc00078e0210 */
[----:B------:R-:W3:Y:S01]  /*1730*/  LDG.E.CONSTANT R20, desc[UR4][R20.64] ;  /* 0x0000000414147981 */ /* 0x000ee2000c1e9900 */
[----:B-----5:R-:W-:Y:S01]  /*1740*/  FFMA R22, R12, R11, R18 ;  /* 0x0000000b0c167223 */ /* 0x020fe20000000012 */
[----:B------:R-:W-:Y:S02]  /*1750*/  IMAD.WIDE R18, R19, 0x4, R16 ;  /* 0x0000000413127825 */ /* 0x000fe400078e0210 */
[----:B------:R-:W4:Y:S04]  /*1760*/  LDG.E.CONSTANT R11, desc[UR4][R14.64] ;  /* 0x000000040e0b7981 */ /* 0x000f28000c1e9900 */
[----:B------:R0:W5:Y:S02]  /*1770*/  LDG.E.CONSTANT R23, desc[UR4][R14.64+0x8] ;  /* 0x000008040e177981 */ /* 0x000164000c1e9900 */
[----:B0-----:R-:W-:-:S04]  /*1780*/  IMAD.WIDE R14, R13, 0x4, R14 ;  /* 0x000000040d0e7825 */ /* 0x001fc800078e020e */
[----:B------:R-:W-:Y:S02]  /*1790*/  IMAD.WIDE R12, R13, 0x4, R24 ;  /* 0x000000040d0c7825 */ /* 0x000fe400078e0218 */
[----:B------:R0:W3:Y:S04]  /*17a0*/  LDG.E.CONSTANT R24, desc[UR4][R18.64] ;  /* 0x0000000412187981 */ /* 0x0000e8000c1e9900 */
[----:B------:R-:W3:Y:S04]  /*17b0*/  LDG.E.CONSTANT R21, desc[UR4][R12.64] ;  /* 0x000000040c157981 */ /* 0x000ee8000c1e9900 */
[----:B------:R-:W3:Y:S01]  /*17c0*/  LDG.E.CONSTANT R25, desc[UR4][R14.64+0x4] ;  /* 0x000004040e197981 */ /* 0x000ee2000c1e9900 */
[----:B0-----:R-:W-:-:S05]  /*17d0*/  IMAD.WIDE R18, R2, 0x4, R16 ;  /* 0x0000000402127825 */ /* 0x001fca00078e0210 */
[----:B------:R-:W5:Y:S01]  /*17e0*/  LDG.E.CONSTANT R2, desc[UR4][R18.64] ;  /* 0x0000000412027981 */ /* 0x000f62000c1e9900 */
[----:B------:R-:W-:-:S03]  /*17f0*/  IMAD.WIDE R16, R4, 0x4, R16 ;  /* 0x0000000404107825 */ /* 0x000fc600078e0210 */
[----:B------:R-:W3:Y:S04]  /*1800*/  LDG.E.CONSTANT R4, desc[UR4][R14.64] ;  /* 0x000000040e047981 */ /* 0x000ee8000c1e9900 */
[----:B------:R-:W3:Y:S04]  /*1810*/  LDG.E.CONSTANT R16, desc[UR4][R16.64] ;  /* 0x0000000410107981 */ /* 0x000ee8000c1e9900 */
[----:B------:R-:W3:Y:S04]  /*1820*/  LDG.E.CONSTANT R19, desc[UR4][R12.64+0x4] ;  /* 0x000004040c137981 */ /* 0x000ee8000c1e9900 */
[----:B------:R-:W3:Y:S04]  /*1830*/  LDG.E.CONSTANT R18, desc[UR4][R12.64+0x8] ;  /* 0x000008040c127981 */ /* 0x000ee8000c1e9900 */
[----:B------:R-:W3:Y:S01]  /*1840*/  LDG.E.CONSTANT R17, desc[UR4][R14.64+0x8] ;  /* 0x000008040e117981 */ /* 0x000ee2000c1e9900 */
[-C--:B------:R-:W-:Y:S01]  /*1850*/  FFMA R10, R5, R8.reuse, R10 ;  /* 0x00000008050a7223 */ /* 0x080fe2000000000a */
[----:B--2---:R-:W-:-:S04]  /*1860*/  FFMA R22, R9, R8, R22 ;  /* 0x0000000809167223 */ /* 0x004fc80000000016 */
[----:B------:R-:W-:-:S04]  /*1870*/  FFMA R27, R27, R6, R22 ;  /* 0x000000061b1b7223 */ /* 0x000fc80000000016 */
[----:B------:R-:W-:Y:S01]  /*1880*/  FFMA R28, R28, R7, R27 ;  /* 0x000000071c1c7223 */ /* 0x000fe2000000001b */
[----:B----4-:R-:W-:-:S04]  /*1890*/  FFMA R11, R11, R6, R10 ;  /* 0x000000060b0b7223 */ /* 0x010fc8000000000a */
[----:B------:R-:W-:-:S04]  /*18a0*/  FFMA R26, R26, R7, R11 ;  /* 0x000000071a1a7223 */ /* 0x000fc8000000000b */
[-C--:B-----5:R-:W-:Y:S01]  /*18b0*/  FFMA R23, R23, R2.reuse, R26 ;  /* 0x0000000217177223 */ /* 0x0a0fe2000000001a */
[----:B------:R-:W-:-:S03]  /*18c0*/  FFMA R28, R29, R2, R28 ;  /* 0x000000021d1c7223 */ /* 0x000fc6000000001c */
[-C--:B---3--:R-:W-:Y:S01]  /*18d0*/  FFMA R4, R4, R24.reuse, R23 ;  /* 0x0000001804047223 */ /* 0x088fe20000000017 */
[----:B------:R-:W-:-:S03]  /*18e0*/  FFMA R28, R21, R24, R28 ;  /* 0x00000018151c7223 */ /* 0x000fc6000000001c */
[-C--:B------:R-:W-:Y:S01]  /*18f0*/  FFMA R4, R25, R20.reuse, R4 ;  /* 0x0000001419047223 */ /* 0x080fe20000000004 */
[----:B------:R-:W-:-:S04]  /*1900*/  FFMA R19, R19, R20, R28 ;  /* 0x0000001413137223 */ /* 0x000fc8000000001c */
[-C--:B------:R-:W-:Y:S01]  /*1910*/  FFMA R6, R18, R16.reuse, R19 ;  /* 0x0000001012067223 */ /* 0x080fe20000000013 */
[----:B------:R-:W-:-:S07]  /*1920*/  FFMA R7, R17, R16, R4 ;  /* 0x0000001011077223 */ /* 0x000fce0000000004 */
.L_x_1:
[----:B------:R-:W-:Y:S01]  /*1930*/  FMUL R6, R6, R6 ;  /* 0x0000000606067220 */ /* 0x000fe20000400000 */
[----:B------:R-:W-:Y:S03]  /*1940*/  BSSY.RECONVERGENT B0, `(.L_x_3) ;  /* 0x000000d000007945 */ /* 0x000fe60003800200 */
[----:B------:R-:W-:-:S04]  /*1950*/  FFMA R2, R7, R7, R6 ;  /* 0x0000000707027223 */ /* 0x000fc80000000006 */
[----:B------:R0:W1:Y:S01]  /*1960*/  MUFU.RSQ R5, R2 ;  /* 0x0000000200057308 */ /* 0x0000620000001400 */
[----:B------:R-:W-:-:S04]  /*1970*/  IADD3 R4, PT, PT, R2, -0xd000000, RZ ;  /* 0xf300000002047810 */ /* 0x000fc80007ffe0ff */
[----:B------:R-:W-:-:S13]  /*1980*/  ISETP.GT.U32.AND P0, PT, R4, 0x727fffff, PT ;  /* 0x727fffff0400780c */ /* 0x000fda0003f04070 */
[----:B01----:R-:W-:Y:S05]  /*1990*/  @!P0 BRA `(.L_x_4) ;  /* 0x00000000000c8947 */ /* 0x003fea0003800000 */
[----:B------:R-:W-:-:S07]  /*19a0*/  MOV R9, 0x19c0 ;  /* 0x000019c000097802 */ /* 0x000fce0000000f00 */
[----:B------:R-:W-:Y:S05]  /*19b0*/  CALL.REL.NOINC `($__internal_0_$__cuda_sm20_sqrt_rn_f32_slowpath) ;  /* 0x0000000000307944 */ /* 0x000fea0003c00000 */
[----:B------:R-:W-:Y:S05]  /*19c0*/  BRA `(.L_x_5) ;  /* 0x0000000000107947 */ /* 0x000fea0003800000 */
.L_x_4:
[----:B------:R-:W-:Y:S01]  /*19d0*/  FMUL.FTZ R7, R2, R5 ;  /* 0x0000000502077220 */ /* 0x000fe20000410000 */
[----:B------:R-:W-:-:S03]  /*19e0*/  FMUL.FTZ R4, R5, 0.5 ;  /* 0x3f00000005047820 */ /* 0x000fc60000410000 */
[----:B------:R-:W-:-:S04]  /*19f0*/  FFMA R2, -R7, R7, R2 ;  /* 0x0000000707027223 */ /* 0x000fc80000000102 */
[----:B------:R-:W-:-:S07]  /*1a00*/  FFMA R7, R2, R4, R7 ;  /* 0x0000000402077223 */ /* 0x000fce0000000007 */
.L_x_5:
[----:B------:R-:W-:Y:S05]  /*1a10*/  BSYNC.RECONVERGENT B0 ;  /* 0x0000000000007941 */ /* 0x000fea0003800200 */
.L_x_3:
[----:B------:R-:W0:Y:S01]  /*1a20*/  LDC.64 R4, c[0x0][0x388] ;  /* 0x0000e200ff047b82 */ /* 0x000e220000000a00 */
[----:B------:R-:W1:Y:S02]  /*1a30*/  LDCU UR6, c[0x0][0x390] ;  /* 0x00007200ff0677ac */ /* 0x000e640008000800 */
[----:B-1----:R-:W-:-:S04]  /*1a40*/  IMAD R3, R0, UR6, R3 ;  /* 0x0000000600037c24 */ /* 0x002fc8000f8e0203 */
[----:B0-----:R-:W-:-:S05]  /*1a50*/  IMAD.WIDE R2, R3, 0x4, R4 ;  /* 0x0000000403027825 */ /* 0x001fca00078e0204 */
[----:B------:R-:W-:Y:S01]  /*1a60*/  STG.E desc[UR4][R2.64], R7 ;  /* 0x0000000702007986 */ /* 0x000fe2000c101904 */
[----:B------:R-:W-:Y:S05]  /*1a70*/  EXIT ;  /* 0x000000000000794d */ /* 0x000fea0003800000 */
        .weak           $__internal_0_$__cuda_sm20_sqrt_rn_f32_slowpath
        .type           $__internal_0_$__cuda_sm20_sqrt_rn_f32_slowpath,@function
        .size           $__internal_0_$__cuda_sm20_sqrt_rn_f32_slowpath,(.L_x_24 - $__internal_0_$__cuda_sm20_sqrt_rn_f32_slowpath)
$__internal_0_$__cuda_sm20_sqrt_rn_f32_slowpath:
[----:B------:R-:W-:-:S13]  /*1a80*/  LOP3.LUT P0, RZ, R2, 0x7fffffff, RZ, 0xc0, !PT ;  /* 0x7fffffff02ff7812 */ /* 0x000fda000780c0ff */
[----:B------:R-:W-:Y:S01]  /*1a90*/  @!P0 IMAD.MOV.U32 R4, RZ, RZ, R2 ;  /* 0x000000ffff048224 */ /* 0x000fe200078e0002 */
[----:B------:R-:W-:Y:S06]  /*1aa0*/  @!P0 BRA `(.L_x_6) ;  /* 0x0000000000408947 */ /* 0x000fec0003800000 */
[----:B------:R-:W-:-:S13]  /*1ab0*/  FSETP.GEU.FTZ.AND P0, PT, R2, RZ, PT ;  /* 0x000000ff0200720b */ /* 0x000fda0003f1e000 */
[----:B------:R-:W-:Y:S01]  /*1ac0*/  @!P0 MOV R4, 0x7fffffff ;  /* 0x7fffffff00048802 */ /* 0x000fe20000000f00 */
[----:B------:R-:W-:Y:S06]  /*1ad0*/  @!P0 BRA `(.L_x_6) ;  /* 0x0000000000348947 */ /* 0x000fec0003800000 */
[----:B------:R-:W-:-:S13]  /*1ae0*/  FSETP.GTU.FTZ.AND P0, PT, |R2|, +INF , PT ;  /* 0x7f8000000200780b */ /* 0x000fda0003f1c200 */
[----:B------:R-:W-:Y:S01]  /*1af0*/  @P0 FADD.FTZ R4, R2, 1 ;  /* 0x3f80000002040421 */ /* 0x000fe20000010000 */
[----:B------:R-:W-:Y:S06]  /*1b00*/  @P0 BRA `(.L_x_6) ;  /* 0x0000000000280947 */ /* 0x000fec0003800000 */
[----:B------:R-:W-:-:S13]  /*1b10*/  FSETP.NEU.FTZ.AND P0, PT, |R2|, +INF , PT ;  /* 0x7f8000000200780b */ /* 0x000fda0003f1d200 */
[----:B------:R-:W-:-:S04]  /*1b20*/  @P0 FFMA R5, R2, 1.84467440737095516160e+19, RZ ;  /* 0x5f80000002050823 */ /* 0x000fc800000000ff */
[----:B------:R-:W0:Y:S02]  /*1b30*/  @P0 MUFU.RSQ R4, R5 ;  /* 0x0000000500040308 */ /* 0x000e240000001400 */
[----:B0-----:R-:W-:Y:S01]  /*1b40*/  @P0 FMUL.FTZ R6, R5, R4 ;  /* 0x0000000405060220 */ /* 0x001fe20000410000 */
[----:B------:R-:W-:Y:S01]  /*1b50*/  @P0 FMUL.FTZ R8, R4, 0.5 ;  /* 0x3f00000004080820 */ /* 0x000fe20000410000 */
[----:B------:R-:W-:Y:S02]  /*1b60*/  @!P0 MOV R4, R2 ;  /* 0x0000000200048202 */ /* 0x000fe40000000f00 */
[----:B------:R-:W-:-:S04]  /*1b70*/  @P0 FADD.FTZ R7, -R6, -RZ ;  /* 0x800000ff06070221 */ /* 0x000fc80000010100 */
[----:B------:R-:W-:-:S04]  /*1b80*/  @P0 FFMA R7, R6, R7, R5 ;  /* 0x0000000706070223 */ /* 0x000fc80000000005 */
[----:B------:R-:W-:-:S04]  /*1b90*/  @P0 FFMA R7, R7, R8, R6 ;  /* 0x0000000807070223 */ /* 0x000fc80000000006 */
[----:B------:R-:W-:-:S07]  /*1ba0*/  @P0 FMUL.FTZ R4, R7, 2.3283064365386962891e-10 ;  /* 0x2f80000007040820 */ /* 0x000fce0000410000 */
.L_x_6:
[----:B------:R-:W-:Y:S02]  /*1bb0*/  HFMA2 R5, -RZ, RZ, 0, 0 ;  /* 0x00000000ff057431 */ /* 0x000fe400000001ff */
[----:B------:R-:W-:Y:S01]  /*1bc0*/  IMAD.MOV.U32 R7, RZ, RZ, R4 ;  /* 0x000000ffff077224 */ /* 0x000fe200078e0004 */
[----:B------:R-:W-:-:S04]  /*1bd0*/  MOV R4, R9 ;  /* 0x0000000900047202 */ /* 0x000fc80000000f00 */
[----:B------:R-:W-:Y:S05]  /*1be0*/  RET.REL.NODEC R4 `(_Z16sobelConvolutionPKfPfiiS0_S0_i) ;  /* 0xffffffe404047950 */ /* 0x000fea0003c3ffff */
.L_x_7:
[----:B------:R-:W-:-:S00]  /*1bf0*/  BRA `(.L_x_7) ;  /* 0xfffffffc00fc7947 */ /* 0x000fc0000383ffff */
[----:B------:R-:W-:-:S00]  /*1c00*/  NOP ;  /* 0x0000000000007918 */ /* 0x000fc00000000000 */
[----:B------:R-:W-:-:S00]  /*1c10*/  NOP ;  /* 0x0000000000007918 */ /* 0x000fc00000000000 */
[----:B------:R-:W-:-:S00]  /*1c20*/  NOP ;  /* 0x0000000000007918 */ /* 0x000fc00000000000 */
[----:B------:R-:W-:-:S00]  /*1c30*/  NOP ;  /* 0x0000000000007918 */ /* 0x000fc00000000000 */
[----:B------:R-:W-:-:S00]  /*1c40*/  NOP ;  /* 0x0000000000007918 */ /* 0x000fc00000000000 */
[----:B------:R-:W-:-:S00]  /*1c50*/  NOP ;  /* 0x0000000000007918 */ /* 0x000fc00000000000 */
[----:B------:R-:W-:-:S00]  /*1c60*/  NOP ;  /* 0x0000000000007918 */ /* 0x000fc00000000000 */
[----:B------:R-:W-:-:S00]  /*1c70*/  NOP ;  /* 0x0000000000007918 */ /* 0x000fc00000000000 */
.L_x_24:


//--------------------- .text._Z19gaussianConvolutionPKfPfiiS0_i --------------------------
	.section	.text._Z19gaussianConvolutionPKfPfiiS0_i,"ax",@progbits
	.align	128
        .global         _Z19gaussianConvolutionPKfPfiiS0_i
        .type           _Z19gaussianConvolutionPKfPfiiS0_i,@function
        .size           _Z19gaussianConvolutionPKfPfiiS0_i,(.L_x_26 - _Z19gaussianConvolutionPKfPfiiS0_i)
        .other          _Z19gaussianConvolutionPKfPfiiS0_i,@"STO_CUDA_ENTRY STV_DEFAULT"
_Z19gaussianConvolutionPKfPfiiS0_i:
.text._Z19gaussianConvolutionPKfPfiiS0_i:
[----:B------:R-:W-:Y:S01]  /*0000*/  LDC R1, c[0x0][0x37c] ;  /* 0x0000df00ff017b82 */ /* 0x000fe20000000800 */
[----:B------:R-:W0:Y:S07]  /*0010*/  S2R R3, SR_TID.Y ;  /* 0x0000000000037919 */ /* 0x000e2e0000002200 */
[----:B------:R-:W1:Y:S01]  /*0020*/  S2UR UR4, SR_CTAID.X ;  /* 0x00000000000479c3 */ /* 0x000e620000002500 */
[----:B------:R-:W1:Y:S01]  /*0030*/  LDCU UR5, c[0x0][0x360] ;  /* 0x00006c00ff0577ac */ /* 0x000e620008000800 */
[----:B------:R-:W2:Y:S06]  /*0040*/  S2R R13, SR_TID.X ;  /* 0x00000000000d7919 */ /* 0x000eac0000002100 */
[----:B------:R-:W0:Y:S08]  /*0050*/  S2UR UR6, SR_CTAID.Y ;  /* 0x00000000000679c3 */ /* 0x000e300000002600 */
[----:B------:R-:W0:Y:S08]  /*0060*/  LDC R0, c[0x0][0x364] ;  /* 0x0000d900ff007b82 */ /* 0x000e300000000800 */
[----:B------:R-:W3:Y:S01]  /*0070*/  LDC.64 R8, c[0x0][0x390] ;  /* 0x0000e400ff087b82 */ /* 0x000ee20000000a00 */
[----:B-1----:R-:W-:-:S06]  /*0080*/  UIMAD UR4, UR4, UR5, URZ ;  /* 0x00000005040472a4 */ /* 0x002fcc000f8e02ff */
[----:B--2---:R-:W-:Y:S02]  /*0090*/  VIADD R2, R13, UR4 ;  /* 0x000000040d027c36 */ /* 0x004fe40008000000 */
[----:B0-----:R-:W-:-:S05]  /*00a0*/  IMAD R0, R0, UR6, R3 ;  /* 0x0000000600007c24 */ /* 0x001fca000f8e0203 */
[----:B---3--:R-:W-:-:S04]  /*00b0*/  ISETP.GE.AND P0, PT, R0, R9, PT ;  /* 0x000000090000720c */ /* 0x008fc80003f06270 */
[----:B------:R-:W-:-:S13]  /*00c0*/  ISETP.GE.OR P0, PT, R2, R8, P0 ;  /* 0x000000080200720c */ /* 0x000fda0000706670 */
[----:B------:R-:W-:Y:S05]  /*00d0*/  @P0 EXIT ;  /* 0x000000000000094d */ /* 0x000fea0003800000 */
[----:B------:R-:W0:Y:S01]  /*00e0*/  LDC R4, c[0x0][0x3a0] ;  /* 0x0000e800ff047b82 */ /* 0x000e220000000800 */
[----:B------:R-:W1:Y:S01]  /*00f0*/  LDCU.64 UR6, c[0x0][0x358] ;  /* 0x00006b00ff0677ac */ /* 0x000e620008000a00 */
[----:B------:R-:W-:Y:S01]  /*0100*/  IMAD.MOV.U32 R27, RZ, RZ, RZ ;  /* 0x000000ffff1b7224 */ /* 0x000fe200078e00ff */
[C---:B0-----:R-:W-:Y:S02]  /*0110*/  ISETP.GE.AND P0, PT, R4.reuse, -0x1, PT ;  /* 0xffffffff0400780c */ /* 0x041fe40003f06270 */
[----:B------:R-:W-:-:S11]  /*0120*/  LEA.HI R4, R4, R4, RZ, 0x1 ;  /* 0x0000000404047211 */ /* 0x000fd600078f08ff */
[----:B-1----:R-:W-:Y:S05]  /*0130*/  @!P0 BRA `(.L_x_8) ;  /* 0x0000001000388947 */ /* 0x002fea0003800000 */
[----:B------:R-:W-:Y:S01]  /*0140*/  SHF.R.S32.HI R4, RZ, 0x1, R4 ;  /* 0x00000001ff047819 */ /* 0x000fe20000011404 */
[----:B------:R-:W-:-:S03]  /*0150*/  HFMA2 R27, -RZ, RZ, 0, 0 ;  /* 0x00000000ff1b7431 */ /* 0x000fc600000001ff */
[----:B------:R-:W-:Y:S01]  /*0160*/  IABS R5, R4 ;  /* 0x0000000400057213 */ /* 0x000fe20000000000 */
[--C-:B------:R-:W-:Y:S01]  /*0170*/  IMAD.MOV R6, RZ, RZ, -R4.reuse ;  /* 0x000000ffff067224 */ /* 0x100fe200078e0a04 */
[----:B------:R-:W-:Y:S01]  /*0180*/  IADD3 R9, PT, PT, R4, -UR4, -R13 ;  /* 0x8000000404097c10 */ /* 0x000fe2000fffe80d */
[----:B------:R-:W-:Y:S02]  /*0190*/  IMAD R8, R8, 0x2, R4 ;  /* 0x0000000208087824 */ /* 0x000fe400078e0204 */
[C---:B------:R-:W-:Y:S01]  /*01a0*/  IMAD.IADD R5, R4.reuse, 0x1, R5 ;  /* 0x0000000104057824 */ /* 0x040fe200078e0205 */
[----:B------:R-:W-:Y:S01]  /*01b0*/  VIMNMX R3, PT, PT, R4, R6, !PT ;  /* 0x0000000604037248 */ /* 0x000fe20007fe0100 */
[----:B------:R-:W-:Y:S01]  /*01c0*/  VIADD R9, R9, 0xfffffffc ;  /* 0xfffffffc09097836 */ /* 0x000fe20000000000 */
[----:B------:R-:W-:Y:S02]  /*01d0*/  IADD3 R8, PT, PT, R8, -UR4, -R13 ;  /* 0x8000000408087c10 */ /* 0x000fe4000fffe80d */
[----:B------:R-:W-:-:S02]  /*01e0*/  IADD3 R11, PT, PT, R5, 0x1, RZ ;  /* 0x00000001050b7810 */ /* 0x000fc40007ffe0ff */
[----:B------:R-:W-:Y:S02]  /*01f0*/  IADD3 R3, PT, PT, R4, 0x1, R3 ;  /* 0x0000000104037810 */ /* 0x000fe40007ffe003 */
[----:B------:R-:W-:Y:S02]  /*0200*/  LOP3.LUT R7, R11, 0x7, RZ, 0xc0, !PT ;  /* 0x000000070b077812 */ /* 0x000fe400078ec0ff */
[----:B------:R-:W-:Y:S02]  /*0210*/  LOP3.LUT R3, R3, 0xfffffff8, RZ, 0xc0, !PT ;  /* 0xfffffff803037812 */ /* 0x000fe400078ec0ff */
[----:B------:R-:W-:Y:S01]  /*0220*/  LOP3.LUT R11, R11, 0x3, RZ, 0xc0, !PT ;  /* 0x000000030b0b7812 */ /* 0x000fe200078ec0ff */
[----:B------:R-:W-:Y:S02]  /*0230*/  VIADD R24, R7, 0xffffffff ;  /* 0xffffffff07187836 */ /* 0x000fe40000000000 */
[----:B------:R-:W-:-:S03]  /*0240*/  IMAD.MOV R18, RZ, RZ, -R3 ;  /* 0x000000ffff127224 */ /* 0x000fc600078e0a03 */
[----:B------:R-:W-:-:S04]  /*0250*/  ISETP.GE.U32.AND P0, PT, R24, 0x3, PT ;  /* 0x000000031800780c */ /* 0x000fc80003f06070 */
[----:B------:R-:W-:Y:S01]  /*0260*/  P2R R10, PR, RZ, 0x1 ;  /* 0x00000001ff0a7803 */ /* 0x000fe20000000000 */
[----:B------:R-:W-:-:S08]  /*0270*/  IMAD.MOV.U32 R10, RZ, RZ, R6 ;  /* 0x000000ffff0a7224 */ /* 0x000fd000078e0006 */
.L_x_14:
[----:B------:R-:W-:Y:S01]  /*0280*/  IADD3 R3, PT, PT, R0, R10, RZ ;  /* 0x0000000a00037210 */ /* 0x000fe20007ffe0ff */
[----:B------:R-:W0:Y:S01]  /*0290*/  LDCU UR5, c[0x0][0x3a0] ;  /* 0x00007400ff0577ac */ /* 0x000e220008000800 */
[----:B------:R-:W-:Y:S01]  /*02a0*/  PLOP3.LUT P2, PT, PT, PT, PT, 0x8, 0x80 ;  /* 0x000000000080781c */ /* 0x000fe20003f4e170 */
[----:B------:R-:W-:Y:S01]  /*02b0*/  IMAD.IADD R12, R4, 0x1, R10 ;  /* 0x00000001040c7824 */ /* 0x000fe200078e020a */
[----:B------:R-:W-:Y:S01]  /*02c0*/  ISETP.GT.AND P0, PT, R3, -0x1, PT ;  /* 0xffffffff0300780c */ /* 0x000fe20003f04270 */
[----:B------:R-:W-:-:S12]  /*02d0*/  IMAD.MOV.U32 R25, RZ, RZ, R6 ;  /* 0x000000ffff197224 */ /* 0x000fd800078e0006 */
[----:B------:R-:W1:Y:S01]  /*02e0*/  @P0 LDC R14, c[0x0][0x394] ;  /* 0x0000e500ff0e0b82 */ /* 0x000e620000000800 */
[-C--:B------:R-:W-:Y:S02]  /*02f0*/  @P0 LOP3.LUT R13, RZ, R3.reuse, RZ, 0x33, !PT ;  /* 0x00000003ff0d0212 */ /* 0x080fe400078e33ff */
[----:B------:R-:W-:Y:S02]  /*0300*/  @!P0 LOP3.LUT R19, RZ, R3, RZ, 0x33, !PT ;  /* 0x00000003ff138212 */ /* 0x000fe400078e33ff */
[----:B-1----:R-:W-:-:S04]  /*0310*/  @P0 ISETP.GE.AND P1, PT, R3, R14, PT ;  /* 0x0000000e0300020c */ /* 0x002fc80003f26270 */
[----:B------:R-:W-:Y:S02]  /*0320*/  @P0 PLOP3.LUT P2, PT, P1, PT, PT, 0x80, 0x8 ;  /* 0x000000000008081c */ /* 0x000fe40000f4f070 */
[----:B------:R-:W-:-:S11]  /*0330*/  ISETP.GE.U32.AND P1, PT, R5, 0x7, PT ;  /* 0x000000070500780c */ /* 0x000fd60003f26070 */
[----:B------:R-:W-:Y:S02]  /*0340*/  @P2 IMAD R3, R14, 0x2, R13 ;  /* 0x000000020e032824 */ /* 0x000fe400078e020d */
[----:B0-----:R-:W-:Y:S02]  /*0350*/  IMAD R13, R12, UR5, RZ ;  /* 0x000000050c0d7c24 */ /* 0x001fe4000f8e02ff */
[----:B------:R-:W-:-:S03]  /*0360*/  @P0 IMAD.MOV.U32 R19, RZ, RZ, R3 ;  /* 0x000000ffff130224 */ /* 0x000fc600078e0003 */
[----:B------:R-:W-:Y:S01]  /*0370*/  IADD3 R20, PT, PT, R4, R13, RZ ;  /* 0x0000000d04147210 */ /* 0x000fe20007ffe0ff */
[----:B------:R-:W-:Y:S06]  /*0380*/  @!P1 BRA `(.L_x_9) ;  /* 0x0000000400c49947 */ /* 0x000fec0003800000 */
[----:B------:R-:W-:Y:S01]  /*0390*/  IMAD.MOV.U32 R3, RZ, RZ, R13 ;  /* 0x000000ffff037224 */ /* 0x000fe200078e000d */
[----:B------:R-:W-:Y:S01]  /*03a0*/  IADD3 R25, PT, PT, -R4, 0x3, RZ ;  /* 0x0000000304197810 */ /* 0x000fe20007ffe1ff */
[----:B------:R-:W-:Y:S01]  /*03b0*/  IMAD.IADD R21, R2, 0x1, -R4 ;  /* 0x0000000102157824 */ /* 0x000fe200078e0a04 */
[----:B------:R-:W-:Y:S01]  /*03c0*/  MOV R23, R9 ;  /* 0x0000000900177202 */ /* 0x000fe20000000f00 */
[----:B------:R-:W-:Y:S01]  /*03d0*/  IMAD.MOV.U32 R22, RZ, RZ, R8 ;  /* 0x000000ffff167224 */ /* 0x000fe200078e0008 */
[----:B------:R-:W0:Y:S01]  /*03e0*/  LDCU UR5, c[0x0][0x390] ;  /* 0x00007200ff0577ac */ /* 0x000e220008000800 */
[----:B------:R-:W-:-:S07]  /*03f0*/  IMAD.MOV.U32 R26, RZ, RZ, R18 ;  /* 0x000000ffff1a7224 */ /* 0x000fce00078e0012 */
.L_x_10:
[C---:B------:R-:W-:Y:S01]  /*0400*/  ISETP.GT.AND P0, PT, R21.reuse, -0x1, PT ;  /* 0xffffffff1500780c */ /* 0x040fe20003f04270 */
[----:B------:R-:W1:Y:S08]  /*0410*/  LDC.64 R12, c[0x0][0x380] ;  /* 0x0000e000ff0c7b82 */ /* 0x000e700000000a00 */
[----:B------:R-:W2:Y:S04]  /*0420*/  LDC.64 R14, c[0x0][0x398] ;  /* 0x0000e600ff0e7b82 */ /* 0x000ea80000000a00 */
[----:B------:R-:W-:Y:S01]  /*0430*/  @P0 VIADD R28, R22, 0xffffffff ;  /* 0xffffffff161c0836 */ /* 0x000fe20000000000 */
[----:B0-----:R-:W-:Y:S01]  /*0440*/  @P0 ISETP.GE.AND P1, PT, R21, UR5, PT ;  /* 0x0000000515000c0c */ /* 0x001fe2000bf26270 */
[----:B------:R-:W-:-:S03]  /*0450*/  @!P0 VIADD R16, R23, 0x3 ;  /* 0x0000000317108836 */ /* 0x000fc60000000000 */
[----:B------:R-:W-:-:S05]  /*0460*/  @P0 SEL R16, R21, R28, !P1 ;  /* 0x0000001c15100207 */ /* 0x000fca0004800000 */
[----:B------:R-:W-:-:S04]  /*0470*/  IMAD R17, R19, UR5, R16 ;  /* 0x0000000513117c24 */ /* 0x000fc8000f8e0210 */
[----:B-1----:R-:W-:-:S04]  /*0480*/  IMAD.WIDE R16, R17, 0x4, R12 ;  /* 0x0000000411107825 */ /* 0x002fc800078e020c */
[----:B--2---:R-:W-:Y:S02]  /*0490*/  IMAD.WIDE R14, R3, 0x4, R14 ;  /* 0x00000004030e7825 */ /* 0x004fe400078e020e */
[----:B------:R0:W2:Y:S04]  /*04a0*/  LDG.E.CONSTANT R16, desc[UR6][R16.64] ;  /* 0x0000000610107981 */ /* 0x0000a8000c1e9900 */
[----:B------:R-:W2:Y:S01]  /*04b0*/  LDG.E.CONSTANT R28, desc[UR6][R14.64] ;  /* 0x000000060e1c7981 */ /* 0x000ea2000c1e9900 */
[----:B------:R-:W-:Y:S02]  /*04c0*/  IADD3 R29, PT, PT, R21, 0x1, RZ ;  /* 0x00000001151d7810 */ /* 0x000fe40007ffe0ff */
[----:B------:R-:W-:Y:S02]  /*04d0*/  PLOP3.LUT P2, PT, PT, PT, PT, 0x8, 0x80 ;  /* 0x000000000080781c */ /* 0x000fe40003f4e170 */
[----:B------:R-:W-:-:S13]  /*04e0*/  ISETP.GE.AND P0, PT, R29, RZ, PT ;  /* 0x000000ff1d00720c */ /* 0x000fda0003f06270 */
[----:B------:R-:W-:-:S04]  /*04f0*/  @P0 ISETP.GE.AND P1, PT, R29, UR5, PT ;  /* 0x000000051d000c0c */ /* 0x000fc8000bf26270 */
[----:B------:R-:W-:-:S13]  /*0500*/  @P0 PLOP3.LUT P2, PT, P1, PT, PT, 0x80, 0x8 ;  /* 0x000000000008081c */ /* 0x000fda0000f4f070 */
[----:B------:R-:W-:Y:S02]  /*0510*/  @P2 VIADD R29, R22, 0xfffffffe ;  /* 0xfffffffe161d2836 */ /* 0x000fe40000000000 */
[----:B------:R-:W-:-:S04]  /*0520*/  @!P0 VIADD R29, R23, 0x2 ;  /* 0x00000002171d8836 */ /* 0x000fc80000000000 */
[----:B0-----:R-:W-:Y:S02]  /*0530*/  IMAD R17, R19, UR5, R29 ;  /* 0x0000000513117c24 */ /* 0x001fe4000f8e021d */
[----:B--2---:R-:W-:Y:S02]  /*0540*/  FFMA R27, R16, R28, R27 ;  /* 0x0000001c101b7223 */ /* 0x004fe4000000001b */
[----:B------:R-:W-:Y:S01]  /*0550*/  IMAD.WIDE R16, R17, 0x4, R12 ;  /* 0x0000000411107825 */ /* 0x000fe200078e020c */
[----:B------:R-:W2:Y:S05]  /*0560*/  LDG.E.CONSTANT R28, desc[UR6][R14.64+0x4] ;  /* 0x000004060e1c7981 */ /* 0x000eaa000c1e9900 */
[----:B------:R-:W2:Y:S01]  /*0570*/  LDG.E.CONSTANT R16, desc[UR6][R16.64] ;  /* 0x0000000610107981 */ /* 0x000ea2000c1e9900 */
[----:B------:R-:W-:Y:S01]  /*0580*/  PLOP3.LUT P2, PT, PT, PT, PT, 0x8, 0x80 ;  /* 0x000000000080781c */ /* 0x000fe20003f4e170 */
[----:B--2---:R-:W-:Y:S01]  /*0590*/  FFMA R27, R16, R28, R27 ;  /* 0x0000001c101b7223 */ /* 0x004fe2000000001b */
[----:B------:R-:W-:-:S05]  /*05a0*/  VIADD R28, R21, 0x2 ;  /* 0x00000002151c7836 */ /* 0x000fca0000000000 */
[----:B------:R-:W-:-:S13]  /*05b0*/  ISETP.GE.AND P0, PT, R28, RZ, PT ;  /* 0x000000ff1c00720c */ /* 0x000fda0003f06270 */
[----:B------:R-:W-:-:S04]  /*05c0*/  @P0 ISETP.GE.AND P1, PT, R28, UR5, PT ;  /* 0x000000051c000c0c */ /* 0x000fc8000bf26270 */
[----:B------:R-:W-:-:S13]  /*05d0*/  @P0 PLOP3.LUT P2, PT, P1, PT, PT, 0x80, 0x8 ;  /* 0x000000000008081c */ /* 0x000fda0000f4f070 */
[----:B------:R-:W-:Y:S01]  /*05e0*/  @P2 IADD3 R28, PT, PT, R22, -0x3, RZ ;  /* 0xfffffffd161c2810 */ /* 0x000fe20007ffe0ff */
[----:B------:R-:W-:-:S04]  /*05f0*/  @!P0 VIADD R28, R23, 0x1 ;  /* 0x00000001171c8836 */ /* 0x000fc80000000000 */
[----:B------:R-:W-:Y:S02]  /*0600*/  IMAD R17, R19, UR5, R28 ;  /* 0x0000000513117c24 */ /* 0x000fe4000f8e021c */
[----:B------:R-:W2:Y:S02]  /*0610*/  LDG.E.CONSTANT R28, desc[UR6][R14.64+0x8] ;  /* 0x000008060e1c7981 */ /* 0x000ea4000c1e9900 */
[----:B------:R-:W-:-:S06]  /*0620*/  IMAD.WIDE R16, R17, 0x4, R12 ;  /* 0x0000000411107825 */ /* 0x000fcc00078e020c */
[----:B------:R-:W2:Y:S01]  /*0630*/  LDG.E.CONSTANT R16, desc[UR6][R16.64] ;  /* 0x0000000610107981 */ /* 0x000ea2000c1e9900 */
[----:B------:R-:W-:Y:S01]  /*0640*/  PLOP3.LUT P2, PT, PT, PT, PT, 0x8, 0x80 ;  /* 0x000000000080781c */ /* 0x000fe20003f4e170 */
[----:B--2---:R-:W-:Y:S01]  /*0650*/  FFMA R27, R16, R28, R27 ;  /* 0x0000001c101b7223 */ /* 0x004fe2000000001b */
[----:B------:R-:W-:-:S05]  /*0660*/  VIADD R28, R21, 0x3 ;  /* 0x00000003151c7836 */ /* 0x000fca0000000000 */
[----:B------:R-:W-:-:S13]  /*0670*/  ISETP.GE.AND P0, PT, R28, RZ, PT ;  /* 0x000000ff1c00720c */ /* 0x000fda0003f06270 */
[----:B------:R-:W-:-:S04]  /*0680*/  @P0 ISETP.GE.AND P1, PT, R28, UR5, PT ;  /* 0x000000051c000c0c */ /* 0x000fc8000bf26270 */
[----:B------:R-:W-:-:S13]  /*0690*/  @P0 PLOP3.LUT P2, PT, P1, PT, PT, 0x80, 0x8 ;  /* 0x000000000008081c */ /* 0x000fda0000f4f070 */
[----:B------:R-:W-:Y:S01]  /*06a0*/  @P2 VIADD R28, R22, 0xfffffffc ;  /* 0xfffffffc161c2836 */ /* 0x000fe20000000000 */
[----:B------:R-:W-:-:S05]  /*06b0*/  @!P0 MOV R28, R23 ;  /* 0x00000017001c8202 */ /* 0x000fca0000000f00 */
        /* <DEDUP_REMOVED lines=10> */
[----:B------:R-:W-:Y:S02]  /*0760*/  @P2 VIADD R28, R22, 0xfffffffb ;  /* 0xfffffffb161c2836 */ /* 0x000fe40000000000 */
[----:B------:R-:W-:-:S04]  /*0770*/  @!P0 VIADD R28, R23, 0xffffffff ;  /* 0xffffffff171c8836 */ /* 0x000fc80000000000 */
[----:B------:R-:W-:Y:S02]  /*0780*/  IMAD R17, R19, UR5, R28 ;  /* 0x0000000513117c24 */ /* 0x000fe4000f8e021c */
[----:B------:R-:W2:Y:S02]  /*0790*/  LDG.E.CONSTANT R28, desc[UR6][R14.64+0x10] ;  /* 0x000010060e1c7981 */ /* 0x000ea4000c1e9900 */
[----:B------:R-:W-:-:S06]  /*07a0*/  IMAD.WIDE R16, R17, 0x4, R12 ;  /* 0x0000000411107825 */ /* 0x000fcc00078e020c */
[----:B------:R-:W2:Y:S01]  /*07b0*/  LDG.E.CONSTANT R16, desc[UR6][R16.64] ;  /* 0x0000000610107981 */ /* 0x000ea2000c1e9900 */
[----:B------:R-:W-:Y:S01]  /*07c0*/  PLOP3.LUT P2, PT, PT, PT, PT, 0x8, 0x80 ;  /* 0x000000000080781c */ /* 0x000fe20003f4e170 */
[----:B--2---:R-:W-:Y:S01]  /*07d0*/  FFMA R27, R16, R28, R27 ;  /* 0x0000001c101b7223 */ /* 0x004fe2000000001b */
[----:B------:R-:W-:-:S04]  /*07e0*/  IADD3 R28, PT, PT, R21, 0x5, RZ ;  /* 0x00000005151c7810 */ /* 0x000fc80007ffe0ff */
        /* <DEDUP_REMOVED lines=21> */
[----:B------:R-:W-:-:S03]  /*0940*/  PLOP3.LUT P2, PT, PT, PT, PT, 0x8, 0x80 ;  /* 0x000000000080781c */ /* 0x000fc60003f4e170 */
[----:B------:R-:W3:Y:S01]  /*0950*/  LDG.E.CONSTANT R14, desc[UR6][R14.64+0x1c] ;  /* 0x00001c060e0e7981 */ /* 0x000ee2000c1e9900 */
[----:B--2---:R-:W-:Y:S01]  /*0960*/  FFMA R27, R16, R28, R27 ;  /* 0x0000001c101b7223 */ /* 0x004fe2000000001b */
[----:B------:R-:W-:-:S05]  /*0970*/  VIADD R28, R21, 0x7 ;  /* 0x00000007151c7836 */ /* 0x000fca0000000000 */
[----:B------:R-:W-:-:S13]  /*0980*/  ISETP.GE.AND P0, PT, R28, RZ, PT ;  /* 0x000000ff1c00720c */ /* 0x000fda0003f06270 */
[----:B------:R-:W-:-:S04]  /*0990*/  @P0 ISETP.GE.AND P1, PT, R28, UR5, PT ;  /* 0x000000051c000c0c */ /* 0x000fc8000bf26270 */
[----:B------:R-:W-:-:S13]  /*09a0*/  @P0 PLOP3.LUT P2, PT, P1, PT, PT, 0x80, 0x8 ;  /* 0x000000000008081c */ /* 0x000fda0000f4f070 */
[----:B------:R-:W-:Y:S01]  /*09b0*/  @P2 VIADD R28, R22, 0xfffffff8 ;  /* 0xfffffff8161c2836 */ /* 0x000fe20000000000 */
[----:B------:R-:W-:-:S05]  /*09c0*/  @!P0 IADD3 R28, PT, PT, R23, -0x4, RZ ;  /* 0xfffffffc171c8810 */ /* 0x000fca0007ffe0ff */
[----:B------:R-:W-:-:S04]  /*09d0*/  IMAD R17, R19, UR5, R28 ;  /* 0x0000000513117c24 */ /* 0x000fc8000f8e021c */
[----:B------:R-:W-:-:S06]  /*09e0*/  IMAD.WIDE R12, R17, 0x4, R12 ;  /* 0x00000004110c7825 */ /* 0x000fcc00078e020c */
[----:B------:R-:W3:Y:S01]  /*09f0*/  LDG.E.CONSTANT R12, desc[UR6][R12.64] ;  /* 0x000000060c0c7981 */ /* 0x000ee2000c1e9900 */
[----:B------:R-:W-:-:S05]  /*0a00*/  VIADD R26, R26, 0x8 ;  /* 0x000000081a1a7836 */ /* 0x000fca0000000000 */
[----:B------:R-:W-:Y:S01]  /*0a10*/  ISETP.NE.AND P0, PT, R26, RZ, PT ;  /* 0x000000ff1a00720c */ /* 0x000fe20003f05270 */
[----:B------:R-:W-:Y:S01]  /*0a20*/  VIADD R25, R25, 0x8 ;  /* 0x0000000819197836 */ /* 0x000fe20000000000 */
[----:B------:R-:W-:Y:S01]  /*0a30*/  IADD3 R21, PT, PT, R21, 0x8, RZ ;  /* 0x0000000815157810 */ /* 0x000fe20007ffe0ff */
[----:B------:R-:W-:Y:S02]  /*0a40*/  VIADD R3, R3, 0x8 ;  /* 0x0000000803037836 */ /* 0x000fe40000000000 */
[----:B------:R-:W-:Y:S02]  /*0a50*/  VIADD R22, R22, 0xfffffff8 ;  /* 0xfffffff816167836 */ /* 0x000fe40000000000 */
[----:B------:R-:W-:Y:S02]  /*0a60*/  VIADD R23, R23, 0xfffffff8 ;  /* 0xfffffff817177836 */ /* 0x000fe40000000000 */
[----:B---3--:R-:W-:-:S04]  /*0a70*/  FFMA R27, R12, R14, R27 ;  /* 0x0000000e0c1b7223 */ /* 0x008fc8000000001b */
[----:B------:R-:W-:Y:S05]  /*0a80*/  @P0 BRA `(.L_x_10) ;  /* 0xfffffff8005c0947 */ /* 0x000fea000383ffff */
[----:B------:R-:W-:-:S07]  /*0a90*/  VIADD R25, R25, 0xfffffffd ;  /* 0xfffffffd19197836 */ /* 0x000fce0000000000 */
.L_x_9:
[----:B------:R-:W-:-:S13]  /*0aa0*/  ISETP.NE.AND P0, PT, R7, RZ, PT ;  /* 0x000000ff0700720c */ /* 0x000fda0003f05270 */
[----:B------:R-:W-:Y:S05]  /*0ab0*/  @!P0 BRA `(.L_x_11) ;  /* 0x0000000400c88947 */ /* 0x000fea0003800000 */
[----:B------:R-:W-:Y:S02]  /*0ac0*/  ISETP.GE.U32.AND P1, PT, R24, 0x3, PT ;  /* 0x000000031800780c */ /* 0x000fe40003f26070 */
[----:B------:R-:W-:-:S11]  /*0ad0*/  ISETP.NE.AND P0, PT, R11, RZ, PT ;  /* 0x000000ff0b00720c */ /* 0x000fd60003f05270 */
[----:B------:R-:W-:Y:S05]  /*0ae0*/  @!P1 BRA `(.L_x_12) ;  /* 0x0000000000e49947 */ /* 0x000fea0003800000 */
[----:B------:R-:W0:Y:S01]  /*0af0*/  LDC R16, c[0x0][0x390] ;  /* 0x0000e400ff107b82 */ /* 0x000e220000000800 */
[----:B------:R-:W-:Y:S02]  /*0b00*/  IADD3 R3, PT, PT, R2, R25, RZ ;  /* 0x0000001902037210 */ /* 0x000fe40007ffe0ff */
[----:B------:R-:W-:Y:S02]  /*0b10*/  PLOP3.LUT P4, PT, PT, PT, PT, 0x8, 0x80 ;  /* 0x000000000080781c */ /* 0x000fe40003f8e170 */
[----:B------:R-:W-:Y:S01]  /*0b20*/  LOP3.LUT R21, RZ, R3, RZ, 0x33, !PT ;  /* 0x00000003ff157212 */ /* 0x000fe200078e33ff */
[C---:B------:R-:W-:Y:S02]  /*0b30*/  VIADD R17, R3.reuse, 0x1 ;  /* 0x0000000103117836 */ /* 0x040fe40000000000 */
[C---:B------:R-:W-:Y:S01]  /*0b40*/  VIADD R28, R3.reuse, 0x2 ;  /* 0x00000002031c7836 */ /* 0x040fe20000000000 */
[----:B------:R-:W1:Y:S01]  /*0b50*/  LDC.64 R14, c[0x0][0x398] ;  /* 0x0000e600ff0e7b82 */ /* 0x000e620000000a00 */
[----:B------:R-:W-:Y:S01]  /*0b60*/  VIADD R23, R3, 0x3 ;  /* 0x0000000303177836 */ /* 0x000fe20000000000 */
[----:B------:R-:W-:-:S02]  /*0b70*/  ISETP.GE.AND P1, PT, R17, RZ, PT ;  /* 0x000000ff1100720c */ /* 0x000fc40003f26270 */
[----:B------:R-:W-:-:S11]  /*0b80*/  ISETP.GE.AND P2, PT, R28, RZ, PT ;  /* 0x000000ff1c00720c */ /* 0x000fd60003f46270 */
[-C--:B0-----:R-:W-:Y:S02]  /*0b90*/  @P1 ISETP.GE.AND P3, PT, R17, R16.reuse, PT ;  /* 0x000000101100120c */ /* 0x081fe40003f66270 */
[----:B------:R-:W-:Y:S02]  /*0ba0*/  @P1 LEA R12, R16, -R3, 0x1 ;  /* 0x80000003100c1211 */ /* 0x000fe400078e08ff */
[----:B------:R-:W-:Y:S02]  /*0bb0*/  @P1 PLOP3.LUT P4, PT, P3, PT, PT, 0x80, 0x8 ;  /* 0x000000000008181c */ /* 0x000fe40001f8f070 */
[----:B------:R-:W-:Y:S02]  /*0bc0*/  @P2 ISETP.GE.AND P5, PT, R28, R16, PT ;  /* 0x000000101c00220c */ /* 0x000fe40003fa6270 */
[----:B------:R-:W-:-:S09]  /*0bd0*/  ISETP.GE.AND P3, PT, R23, RZ, PT ;  /* 0x000000ff1700720c */ /* 0x000fd20003f66270 */
[----:B------:R-:W-:Y:S01]  /*0be0*/  @P4 VIADD R17, R12, 0xfffffffe ;  /* 0xfffffffe0c114836 */ /* 0x000fe20000000000 */
[----:B------:R-:W-:Y:S01]  /*0bf0*/  PLOP3.LUT P4, PT, PT, PT, PT, 0x8, 0x80 ;  /* 0x000000000080781c */ /* 0x000fe20003f8e170 */
[----:B------:R-:W-:Y:S01]  /*0c00*/  @P2 IMAD R12, R16, 0x2, -R3 ;  /* 0x00000002100c2824 */ /* 0x000fe200078e0a03 */
[----:B------:R-:W-:Y:S02]  /*0c10*/  @P2 PLOP3.LUT P4, PT, P5, PT, PT, 0x80, 0x8 ;  /* 0x000000000008281c */ /* 0x000fe40002f8f070 */
[----:B------:R-:W-:Y:S02]  /*0c20*/  @P3 ISETP.GE.AND P5, PT, R23, R16, PT ;  /* 0x000000101700320c */ /* 0x000fe40003fa6270 */
[----:B------:R-:W-:-:S05]  /*0c30*/  @!P1 IADD3 R17, PT, PT, -R3, -0x2, RZ ;  /* 0xfffffffe03119810 */ /* 0x000fca0007ffe1ff */
[----:B------:R-:W-:-:S04]  /*0c40*/  IMAD R17, R19, R16, R17 ;  /* 0x0000001013117224 */ /* 0x000fc800078e0211 */
[----:B------:R-:W-:Y:S01]  /*0c50*/  @P4 VIADD R28, R12, 0xfffffffd ;  /* 0xfffffffd0c1c4836 */ /* 0x000fe20000000000 */
[----:B------:R-:W-:Y:S02]  /*0c60*/  PLOP3.LUT P4, PT, PT, PT, PT, 0x8, 0x80 ;  /* 0x000000000080781c */ /* 0x000fe40003f8e170 */
[----:B------:R-:W-:Y:S02]  /*0c70*/  @P3 PLOP3.LUT P4, PT, P5, PT, PT, 0x80, 0x8 ;  /* 0x000000000008381c */ /* 0x000fe40002f8f070 */
[C---:B------:R-:W-:Y:S02]  /*0c80*/  ISETP.GE.AND P5, PT, R3.reuse, RZ, PT ;  /* 0x000000ff0300720c */ /* 0x040fe40003fa6270 */
[----:B------:R-:W-:-:S05]  /*0c90*/  @!P2 IADD3 R28, PT, PT, -R3, -0x3, RZ ;  /* 0xfffffffd031ca810 */ /* 0x000fca0007ffe1ff */
[----:B------:R-:W-:-:S06]  /*0ca0*/  IMAD R28, R19, R16, R28 ;  /* 0x00000010131c7224 */ /* 0x000fcc00078e021c */
[----:B------:R-:W-:Y:S02]  /*0cb0*/  @P5 LEA R12, R16, R21, 0x1 ;  /* 0x00000015100c5211 */ /* 0x000fe400078e08ff */
[----:B------:R-:W-:-:S04]  /*0cc0*/  @P5 ISETP.GE.AND P6, PT, R3, R16, PT ;  /* 0x000000100300520c */ /* 0x000fc80003fc6270 */
[----:B------:R-:W-:Y:S01]  /*0cd0*/  @P5 SEL R31, R3, R12, !P6 ;  /* 0x0000000c031f5207 */ /* 0x000fe20007000000 */
[----:B------:R-:W-:Y:S01]  /*0ce0*/  @P3 IMAD R12, R16, 0x2, -R3 ;  /* 0x00000002100c3824 */ /* 0x000fe200078e0a03 */
[----:B------:R-:W-:-:S03]  /*0cf0*/  @!P5 MOV R31, R21 ;  /* 0x00000015001fd202 */ /* 0x000fc60000000f00 */
[----:B------:R-:W-:Y:S01]  /*0d00*/  @P4 VIADD R23, R12, 0xfffffffc ;  /* 0xfffffffc0c174836 */ /* 0x000fe20000000000 */
[----:B------:R-:W-:Y:S01]  /*0d10*/  @!P3 IADD3 R23, PT, PT, -R3, -0x4, RZ ;  /* 0xfffffffc0317b810 */ /* 0x000fe20007ffe1ff */
[----:B------:R-:W0:Y:S01]  /*0d20*/  LDC.64 R12, c[0x0][0x380] ;  /* 0x0000e000ff0c7b82 */ /* 0x000e220000000a00 */
[----:B------:R-:W-:Y:S02]  /*0d30*/  IMAD.IADD R3, R20, 0x1, R25 ;  /* 0x0000000114037824 */ /* 0x000fe400078e0219 */
[CC--:B------:R-:W-:Y:S02]  /*0d40*/  IMAD R31, R19.reuse, R16.reuse, R31 ;  /* 0x00000010131f7224 */ /* 0x0c0fe400078e021f */
[----:B------:R-:W-:Y:S02]  /*0d50*/  IMAD R23, R19, R16, R23 ;  /* 0x0000001013177224 */ /* 0x000fe400078e0217 */
[----:B-1----:R-:W-:-:S05]  /*0d60*/  IMAD.WIDE R14, R3, 0x4, R14 ;  /* 0x00000004030e7825 */ /* 0x002fca00078e020e */
[----:B------:R-:W2:Y:S04]  /*0d70*/  LDG.E.CONSTANT R21, desc[UR6][R14.64+0x4] ;  /* 0x000004060e157981 */ /* 0x000ea8000c1e9900 */
[----:B------:R-:W3:Y:S04]  /*0d80*/  LDG.E.CONSTANT R22, desc[UR6][R14.64+0x8] ;  /* 0x000008060e167981 */ /* 0x000ee8000c1e9900 */
[----:B------:R-:W4:Y:S01]  /*0d90*/  LDG.E.CONSTANT R26, desc[UR6][R14.64+0xc] ;  /* 0x00000c060e1a7981 */ /* 0x000f22000c1e9900 */
[----:B0-----:R-:W-:-:S04]  /*0da0*/  IMAD.WIDE R16, R17, 0x4, R12 ;  /* 0x0000000411107825 */ /* 0x001fc800078e020c */
[--C-:B------:R-:W-:Y:S02]  /*0db0*/  IMAD.WIDE R30, R31, 0x4, R12.reuse ;  /* 0x000000041f1e7825 */ /* 0x100fe400078e020c */
[----:B------:R-:W2:Y:S04]  /*0dc0*/  LDG.E.CONSTANT R16, desc[UR6][R16.64] ;  /* 0x0000000610107981 */ /* 0x000ea8000c1e9900 */
[----:B------:R-:W5:Y:S04]  /*0dd0*/  LDG.E.CONSTANT R3, desc[UR6][R30.64] ;  /* 0x000000061e037981 */ /* 0x000f68000c1e9900 */
[----:B------:R0:W5:Y:S02]  /*0de0*/  LDG.E.CONSTANT R17, desc[UR6][R14.64] ;  /* 0x000000060e117981 */ /* 0x000164000c1e9900 */
[----:B0-----:R-:W-:-:S04]  /*0df0*/  IMAD.WIDE R14, R28, 0x4, R12 ;  /* 0x000000041c0e7825 */ /* 0x001fc800078e020c */
[----:B------:R-:W-:Y:S02]  /*0e00*/  IMAD.WIDE R12, R23, 0x4, R12 ;  /* 0x00000004170c7825 */ /* 0x000fe400078e020c */
[----:B------:R-:W3:Y:S04]  /*0e10*/  LDG.E.CONSTANT R23, desc[UR6][R14.64] ;  /* 0x000000060e177981 */ /* 0x000ee8000c1e9900 */
[----:B------:R-:W4:Y:S01]  /*0e20*/  LDG.E.CONSTANT R13, desc[UR6][R12.64] ;  /* 0x000000060c0d7981 */ /* 0x000f22000c1e9900 */
[----:B------:R-:W-:Y:S02]  /*0e30*/  VIADD R25, R25, 0x4 ;  /* 0x0000000419197836 */ /* 0x000fe40000000000 */
[----:B-----5:R-:W-:-:S04]  /*0e40*/  FFMA R3, R3, R17, R27 ;  /* 0x0000001103037223 */ /* 0x020fc8000000001b */
[----:B--2---:R-:W-:-:S04]  /*0e50*/  FFMA R28, R16, R21, R3 ;  /* 0x00000015101c7223 */ /* 0x004fc80000000003 */
[----:B---3--:R-:W-:-:S04]  /*0e60*/  FFMA R22, R23, R22, R28 ;  /* 0x0000001617167223 */ /* 0x008fc8000000001c */
[----:B----4-:R-:W-:-:S07]  /*0e70*/  FFMA R27, R13, R26, R22 ;  /* 0x0000001a0d1b7223 */ /* 0x010fce0000000016 */
.L_x_12:
[----:B------:R-:W-:Y:S05]  /*0e80*/  @!P0 BRA `(.L_x_11) ;  /* 0x0000000000d48947 */ /* 0x000fea0003800000 */
[----:B------:R-:W-:Y:S02]  /*0e90*/  ISETP.NE.AND P1, PT, R11, 0x1, PT ;  /* 0x000000010b00780c */ /* 0x000fe40003f25270 */
[----:B------:R-:W-:-:S11]  /*0ea0*/  LOP3.LUT P0, RZ, R5, 0x1, RZ, 0xc0, !PT ;  /* 0x0000000105ff7812 */ /* 0x000fd6000780c0ff */
[----:B------:R-:W-:Y:S05]  /*0eb0*/  @!P1 BRA `(.L_x_13) ;  /* 0x0000000000809947 */ /* 0x000fea0003800000 */
[----:B------:R-:W0:Y:S01]  /*0ec0*/  LDC R22, c[0x0][0x390] ;  /* 0x0000e400ff167b82 */ /* 0x000e220000000800 */
[----:B------:R-:W-:Y:S02]  /*0ed0*/  IADD3 R21, PT, PT, R2, R25, RZ ;  /* 0x0000001902157210 */ /* 0x000fe40007ffe0ff */
[----:B------:R-:W-:Y:S02]  /*0ee0*/  PLOP3.LUT P4, PT, PT, PT, PT, 0x8, 0x80 ;  /* 0x000000000080781c */ /* 0x000fe40003f8e170 */
[C---:B------:R-:W-:Y:S01]  /*0ef0*/  ISETP.GE.AND P1, PT, R21.reuse, RZ, PT ;  /* 0x000000ff1500720c */ /* 0x040fe20003f26270 */
[----:B------:R-:W-:Y:S01]  /*0f00*/  VIADD R17, R21, 0x1 ;  /* 0x0000000115117836 */ /* 0x000fe20000000000 */
[----:B------:R-:W-:Y:S01]  /*0f10*/  LOP3.LUT R3, RZ, R21, RZ, 0x33, !PT ;  /* 0x00000015ff037212 */ /* 0x000fe200078e33ff */
[----:B------:R-:W1:Y:S03]  /*0f20*/  LDC.64 R14, c[0x0][0x380] ;  /* 0x0000e000ff0e7b82 */ /* 0x000e660000000a00 */
[----:B------:R-:W-:-:S05]  /*0f30*/  ISETP.GE.AND P3, PT, R17, RZ, PT ;  /* 0x000000ff1100720c */ /* 0x000fca0003f66270 */
[----:B------:R-:W2:Y:S08]  /*0f40*/  LDC.64 R12, c[0x0][0x398] ;  /* 0x0000e600ff0c7b82 */ /* 0x000eb00000000a00 */
[----:B0-----:R-:W-:Y:S01]  /*0f50*/  @P3 ISETP.GE.AND P2, PT, R17, R22, PT ;  /* 0x000000161100320c */ /* 0x001fe20003f46270 */
[C---:B------:R-:W-:Y:S01]  /*0f60*/  @P1 IMAD R16, R22.reuse, 0x2, R3 ;  /* 0x0000000216101824 */ /* 0x040fe200078e0203 */
[----:B------:R-:W-:-:S02]  /*0f70*/  @P3 LEA R23, R22, -R21, 0x1 ;  /* 0x8000001516173211 */ /* 0x000fc400078e08ff */
[----:B------:R-:W-:Y:S02]  /*0f80*/  @P3 PLOP3.LUT P4, PT, P2, PT, PT, 0x80, 0x8 ;  /* 0x000000000008381c */ /* 0x000fe4000178f070 */
[----:B------:R-:W-:-:S04]  /*0f90*/  @P1 ISETP.GE.AND P2, PT, R21, R22, PT ;  /* 0x000000161500120c */ /* 0x000fc80003f46270 */
[----:B------:R-:W-:Y:S01]  /*0fa0*/  @P1 SEL R16, R21, R16, !P2 ;  /* 0x0000001015101207 */ /* 0x000fe20005000000 */
[----:B------:R-:W-:-:S06]  /*0fb0*/  @!P1 IMAD.MOV.U32 R16, RZ, RZ, R3 ;  /* 0x000000ffff109224 */ /* 0x000fcc00078e0003 */
[----:B------:R-:W-:Y:S02]  /*0fc0*/  @P4 VIADD R17, R23, 0xfffffffe ;  /* 0xfffffffe17114836 */ /* 0x000fe40000000000 */
[----:B------:R-:W-:-:S03]  /*0fd0*/  IMAD.IADD R23, R20, 0x1, R25 ;  /* 0x0000000114177824 */ /* 0x000fc600078e0219 */
[----:B------:R-:W-:Y:S01]  /*0fe0*/  @P3 MOV R3, R17 ;  /* 0x0000001100033202 */ /* 0x000fe20000000f00 */
[----:B------:R-:W-:Y:S01]  /*0ff0*/  IMAD R17, R19, R22, R16 ;  /* 0x0000001613117224 */ /* 0x000fe200078e0210 */
[----:B------:R-:W-:Y:S01]  /*1000*/  @!P3 IADD3 R3, PT, PT, -R21, -0x2, RZ ;  /* 0xfffffffe1503b810 */ /* 0x000fe20007ffe1ff */
[----:B--2---:R-:W-:-:S04]  /*1010*/  IMAD.WIDE R12, R23, 0x4, R12 ;  /* 0x00000004170c7825 */ /* 0x004fc800078e020c */
[----:B-1----:R-:W-:-:S04]  /*1020*/  IMAD.WIDE R16, R17, 0x4, R14 ;  /* 0x0000000411107825 */ /* 0x002fc800078e020e */
[----:B------:R-:W-:Y:S02]  /*1030*/  IMAD R21, R19, R22, R3 ;  /* 0x0000001613157224 */ /* 0x000fe400078e0203 */
[----:B------:R-:W2:Y:S02]  /*1040*/  LDG.E.CONSTANT R3, desc[UR6][R12.64] ;  /* 0x000000060c037981 */ /* 0x000ea4000c1e9900 */
[----:B------:R-:W-:Y:S02]  /*1050*/  IMAD.WIDE R14, R21, 0x4, R14 ;  /* 0x00000004150e7825 */ /* 0x000fe400078e020e */
[----:B------:R-:W2:Y:S04]  /*1060*/  LDG.E.CONSTANT R16, desc[UR6][R16.64] ;  /* 0x0000000610107981 */ /* 0x000ea8000c1e9900 */
[----:B------:R-:W3:Y:S04]  /*1070*/  LDG.E.CONSTANT R21, desc[UR6][R12.64+0x4] ;  /* 0x000004060c157981 */ /* 0x000ee8000c1e9900 */
[----:B------:R-:W3:Y:S01]  /*1080*/  LDG.E.CONSTANT R14, desc[UR6][R14.64] ;  /* 0x000000060e0e7981 */ /* 0x000ee2000c1e9900 */
[----:B------:R-:W-:-:S02]  /*1090*/  VIADD R25, R25, 0x2 ;  /* 0x0000000219197836 */ /* 0x000fc40000000000 */
[----:B--2---:R-:W-:-:S04]  /*10a0*/  FFMA R3, R16, R3, R27 ;  /* 0x0000000310037223 */ /* 0x004fc8000000001b */
[----:B---3--:R-:W-:-:S07]  /*10b0*/  FFMA R27, R14, R21, R3 ;  /* 0x000000150e1b7223 */ /* 0x008fce0000000003 */
.L_x_13:
[----:B------:R-:W-:Y:S05]  /*10c0*/  @P0 BRA `(.L_x_11) ;  /* 0x0000000000440947 */ /* 0x000fea0003800000 */
[----:B------:R-:W0:Y:S01]  /*10d0*/  LDC R22, c[0x0][0x390] ;  /* 0x0000e400ff167b82 */ /* 0x000e220000000800 */
[----:B------:R-:W-:-:S04]  /*10e0*/  IADD3 R17, PT, PT, R2, R25, RZ ;  /* 0x0000001902117210 */ /* 0x000fc80007ffe0ff */
[C---:B------:R-:W-:Y:S02]  /*10f0*/  ISETP.GE.AND P0, PT, R17.reuse, RZ, PT ;  /* 0x000000ff1100720c */ /* 0x040fe40003f06270 */
[----:B------:R-:W-:Y:S01]  /*1100*/  LOP3.LUT R3, RZ, R17, RZ, 0x33, !PT ;  /* 0x00000011ff037212 */ /* 0x000fe200078e33ff */
[----:B------:R-:W1:Y:S08]  /*1110*/  LDC.64 R12, c[0x0][0x398] ;  /* 0x0000e600ff0c7b82 */ /* 0x000e700000000a00 */
[----:B------:R-:W2:Y:S02]  /*1120*/  LDC.64 R14, c[0x0][0x380] ;  /* 0x0000e000ff0e7b82 */ /* 0x000ea40000000a00 */
[----:B0-----:R-:W-:Y:S01]  /*1130*/  @P0 IMAD R16, R22, 0x2, R3 ;  /* 0x0000000216100824 */ /* 0x001fe200078e0203 */
[----:B------:R-:W-:-:S04]  /*1140*/  @P0 ISETP.GE.AND P1, PT, R17, R22, PT ;  /* 0x000000161100020c */ /* 0x000fc80003f26270 */
[----:B------:R-:W-:Y:S01]  /*1150*/  @P0 SEL R16, R17, R16, !P1 ;  /* 0x0000001011100207 */ /* 0x000fe20004800000 */
[----:B------:R-:W-:Y:S01]  /*1160*/  @!P0 IMAD.MOV.U32 R16, RZ, RZ, R3 ;  /* 0x000000ffff108224 */ /* 0x000fe200078e0003 */
[----:B------:R-:W-:-:S03]  /*1170*/  IADD3 R3, PT, PT, R20, R25, RZ ;  /* 0x0000001914037210 */ /* 0x000fc60007ffe0ff */
[----:B------:R-:W-:Y:S02]  /*1180*/  IMAD R19, R19, R22, R16 ;  /* 0x0000001613137224 */ /* 0x000fe400078e0210 */
[----:B-1----:R-:W-:-:S04]  /*1190*/  IMAD.WIDE R12, R3, 0x4, R12 ;  /* 0x00000004030c7825 */ /* 0x002fc800078e020c */
[----:B--2---:R-:W-:Y:S02]  /*11a0*/  IMAD.WIDE R14, R19, 0x4, R14 ;  /* 0x00000004130e7825 */ /* 0x004fe400078e020e */
[----:B------:R-:W2:Y:S04]  /*11b0*/  LDG.E.CONSTANT R12, desc[UR6][R12.64] ;  /* 0x000000060c0c7981 */ /* 0x000ea8000c1e9900 */
[----:B------:R-:W2:Y:S02]  /*11c0*/  LDG.E.CONSTANT R14, desc[UR6][R14.64] ;  /* 0x000000060e0e7981 */ /* 0x000ea4000c1e9900 */
[----:B--2---:R-:W-:-:S07]  /*11d0*/  FFMA R27, R14, R12, R27 ;  /* 0x0000000c0e1b7223 */ /* 0x004fce000000001b */
.L_x_11:
[----:B------:R-:W-:-:S04]  /*11e0*/  IABS R3, R4 ;  /* 0x0000000400037213 */ /* 0x000fc80000000000 */
[C---:B------:R-:W-:Y:S01]  /*11f0*/  ISETP.NE.AND P0, PT, R10.reuse, R3, PT ;  /* 0x000000030a00720c */ /* 0x040fe20003f05270 */
[----:B------:R-:W-:-:S12]  /*1200*/  VIADD R10, R10, 0x1 ;  /* 0x000000010a0a7836 */ /* 0x000fd80000000000 */
[----:B------:R-:W-:Y:S05]  /*1210*/  @P0 BRA `(.L_x_14) ;  /* 0xfffffff000180947 */ /* 0x000fea000383ffff */
.L_x_8:
[----:B------:R-:W0:Y:S01]  /*1220*/  LDC.64 R4, c[0x0][0x388] ;  /* 0x0000e200ff047b82 */ /* 0x000e220000000a00 */
[----:B------:R-:W1:Y:S02]  /*1230*/  LDCU UR5, c[0x0][0x390] ;  /* 0x00007200ff0577ac */ /* 0x000e640008000800 */
[----:B-1----:R-:W-:-:S04]  /*1240*/  IMAD R3, R0, UR5, R2 ;  /* 0x0000000500037c24 */ /* 0x002fc8000f8e0202 */
[----:B0-----:R-:W-:-:S05]  /*1250*/  IMAD.WIDE R2, R3, 0x4, R4 ;  /* 0x0000000403027825 */ /* 0x001fca00078e0204 */
[----:B------:R-:W-:Y:S01]  /*1260*/  STG.E desc[UR6][R2.64], R27 ;  /* 0x0000001b02007986 */ /* 0x000fe2000c101906 */
[----:B------:R-:W-:Y:S05]  /*1270*/  EXIT ;  /* 0x000000000000794d */ /* 0x000fea0003800000 */
.L_x_15:
        /* <DEDUP_REMOVED lines=16> */
.L_x_26:


//--------------------- .text._Z20conv2d_global_kernelPKfPfiiS0_i --------------------------
	.section	.text._Z20conv2d_global_kernelPKfPfiiS0_i,"ax",@progbits
	.align	128
        .global         _Z20conv2d_global_kernelPKfPfiiS0_i
        .type           _Z20conv2d_global_kernelPKfPfiiS0_i,@function
        .size           _Z20conv2d_global_kernelPKfPfiiS0_i,(.L_x_27 - _Z20conv2d_global_kernelPKfPfiiS0_i)
        .other          _Z20conv2d_global_kernelPKfPfiiS0_i,@"STO_CUDA_ENTRY STV_DEFAULT"
_Z20conv2d_global_kernelPKfPfiiS0_i:
.text._Z20conv2d_global_kernelPKfPfiiS0_i:
[----:B------:R-:W-:Y:S01]  /*0000*/  LDC R1, c[0x0][0x37c] ;  /* 0x0000df00ff017b82 */ /* 0x000fe20000000800 */
[----:B------:R-:W0:Y:S07]  /*0010*/  S2R R5, SR_TID.Y ;  /* 0x0000000000057919 */ /* 0x000e2e0000002200 */
[----:B------:R-:W1:Y:S01]  /*0020*/  LDC R3, c[0x0][0x360] ;  /* 0x0000d800ff037b82 */ /* 0x000e620000000800 */
[----:B------:R-:W2:Y:S01]  /*0030*/  LDCU.64 UR8, c[0x0][0x390] ;  /* 0x00007200ff0877ac */ /* 0x000ea20008000a00 */
[----:B------:R-:W1:Y:S06]  /*0040*/  S2R R2, SR_TID.X ;  /* 0x0000000000027919 */ /* 0x000e6c0000002100 */
[----:B------:R-:W0:Y:S08]  /*0050*/  S2UR UR5, SR_CTAID.Y ;  /* 0x00000000000579c3 */ /* 0x000e300000002600 */
[----:B------:R-:W0:Y:S08]  /*0060*/  LDC R0, c[0x0][0x364] ;  /* 0x0000d900ff007b82 */ /* 0x000e300000000800 */
[----:B------:R-:W1:Y:S01]  /*0070*/  S2UR UR4, SR_CTAID.X ;  /* 0x00000000000479c3 */ /* 0x000e620000002500 */
[----:B0-----:R-:W-:-:S05]  /*0080*/  IMAD R0, R0, UR5, R5 ;  /* 0x0000000500007c24 */ /* 0x001fca000f8e0205 */
[----:B--2---:R-:W-:Y:S01]  /*0090*/  ISETP.GE.AND P0, PT, R0, UR9, PT ;  /* 0x0000000900007c0c */ /* 0x004fe2000bf06270 */
[----:B-1----:R-:W-:-:S05]  /*00a0*/  IMAD R3, R3, UR4, R2 ;  /* 0x0000000403037c24 */ /* 0x002fca000f8e0202 */
[----:B------:R-:W-:-:S13]  /*00b0*/  ISETP.GE.OR P0, PT, R3, UR8, P0 ;  /* 0x0000000803007c0c */ /* 0x000fda0008706670 */
[----:B------:R-:W-:Y:S05]  /*00c0*/  @P0 EXIT ;  /* 0x000000000000094d */ /* 0x000fea0003800000 */
[----:B------:R-:W0:Y:S01]  /*00d0*/  LDC R4, c[0x0][0x3a0] ;  /* 0x0000e800ff047b82 */ /* 0x000e220000000800 */
[----:B------:R-:W1:Y:S01]  /*00e0*/  LDCU.64 UR6, c[0x0][0x358] ;  /* 0x00006b00ff0677ac */ /* 0x000e620008000a00 */
[----:B------:R-:W-:Y:S01]  /*00f0*/  HFMA2 R25, -RZ, RZ, 0, 0 ;  /* 0x00000000ff197431 */ /* 0x000fe200000001ff */
[C---:B0-----:R-:W-:Y:S02]  /*0100*/  ISETP.GE.AND P0, PT, R4.reuse, -0x1, PT ;  /* 0xffffffff0400780c */ /* 0x041fe40003f06270 */
[----:B------:R-:W-:-:S11]  /*0110*/  LEA.HI R4, R4, R4, RZ, 0x1 ;  /* 0x0000000404047211 */ /* 0x000fd600078f08ff */
[----:B-1----:R-:W-:Y:S05]  /*0120*/  @!P0 BRA `(.L_x_16) ;  /* 0x0000000800c08947 */ /* 0x002fea0003800000 */
[----:B------:R-:W-:Y:S01]  /*0130*/  SHF.R.S32.HI R4, RZ, 0x1, R4 ;  /* 0x00000001ff047819 */ /* 0x000fe20000011404 */
[----:B------:R-:W-:Y:S01]  /*0140*/  UIADD3 UR4, UPT, UPT, UR8, -0x1, URZ ;  /* 0xffffffff08047890 */ /* 0x000fe2000fffe0ff */
[----:B------:R-:W-:Y:S01]  /*0150*/  MOV R25, RZ ;  /* 0x000000ff00197202 */ /* 0x000fe20000000f00 */
[----:B------:R-:W-:Y:S01]  /*0160*/  UIADD3 UR5, UPT, UPT, UR9, -0x1, URZ ;  /* 0xffffffff09057890 */ /* 0x000fe2000fffe0ff */
[----:B------:R-:W-:Y:S01]  /*0170*/  IABS R5, R4 ;  /* 0x0000000400057213 */ /* 0x000fe20000000000 */
[----:B------:R-:W-:-:S04]  /*0180*/  IMAD.MOV R6, RZ, RZ, -R4 ;  /* 0x000000ffff067224 */ /* 0x000fc800078e0a04 */
[----:B------:R-:W-:Y:S02]  /*0190*/  IMAD.IADD R5, R4, 0x1, R5 ;  /* 0x0000000104057824 */ /* 0x000fe400078e0205 */
[----:B------:R-:W-:-:S03]  /*01a0*/  IMAD.MOV.U32 R7, RZ, RZ, R6 ;  /* 0x000000ffff077224 */ /* 0x000fc600078e0006 */
[----:B------:R-:W-:-:S04]  /*01b0*/  IADD3 R8, PT, PT, R5, 0x1, RZ ;  /* 0x0000000105087810 */ /* 0x000fc80007ffe0ff */
[C---:B------:R-:W-:Y:S02]  /*01c0*/  LOP3.LUT R9, R8.reuse, 0xfffffff8, RZ, 0xc0, !PT ;  /* 0xfffffff808097812 */ /* 0x040fe400078ec0ff */
[----:B------:R-:W-:Y:S02]  /*01d0*/  LOP3.LUT R8, R8, 0x7, RZ, 0xc0, !PT ;  /* 0x0000000708087812 */ /* 0x000fe400078ec0ff */
[----:B------:R-:W-:-:S07]  /*01e0*/  IADD3 R9, PT, PT, -R9, RZ, RZ ;  /* 0x000000ff09097210 */ /* 0x000fce0007ffe1ff */
.L_x_22:
[----:B------:R-:W0:Y:S01]  /*01f0*/  LDCU UR10, c[0x0][0x3a0] ;  /* 0x00007400ff0a77ac */ /* 0x000e220008000800 */
[----:B------:R-:W-:Y:S01]  /*0200*/  ISETP.GE.U32.AND P1, PT, R5, 0x7, PT ;  /* 0x000000070500780c */ /* 0x000fe20003f26070 */
[----:B------:R-:W-:Y:S01]  /*0210*/  IMAD.IADD R2, R4, 0x1, R7 ;  /* 0x0000000104027824 */ /* 0x000fe200078e0207 */
[C---:B------:R-:W-:Y:S02]  /*0220*/  VIADDMNMX R20, R7.reuse, R0, RZ, !PT ;  /* 0x0000000007147246 */ /* 0x040fe400078001ff */
[----:B------:R-:W-:Y:S02]  /*0230*/  IABS R10, R4 ;  /* 0x00000004000a7213 */ /* 0x000fe40000000000 */
[----:B------:R-:W-:Y:S02]  /*0240*/  VIMNMX R20, PT, PT, R20, UR5, PT ;  /* 0x0000000514147c48 */ /* 0x000fe4000bfe0100 */
[C---:B------:R-:W-:Y:S01]  /*0250*/  ISETP.NE.AND P0, PT, R7.reuse, R10, PT ;  /* 0x0000000a0700720c */ /* 0x040fe20003f05270 */
[----:B------:R-:W-:-:S02]  /*0260*/  VIADD R7, R7, 0x1 ;  /* 0x0000000107077836 */ /* 0x000fc40000000000 */
[----:B0-----:R-:W-:Y:S01]  /*0270*/  IMAD R24, R2, UR10, RZ ;  /* 0x0000000a02187c24 */ /* 0x001fe2000f8e02ff */
[----:B------:R-:W-:-:S04]  /*0280*/  MOV R2, R6 ;  /* 0x0000000600027202 */ /* 0x000fc80000000f00 */
[----:B------:R-:W-:Y:S01]  /*0290*/  IADD3 R21, PT, PT, R4, R24, RZ ;  /* 0x0000001804157210 */ /* 0x000fe20007ffe0ff */
[----:B------:R-:W-:Y:S06]  /*02a0*/  @!P1 BRA `(.L_x_17) ;  /* 0x0000000400189947 */ /* 0x000fec0003800000 */
[----:B------:R-:W-:Y:S01]  /*02b0*/  IADD3 R23, PT, PT, -R4, 0x3, RZ ;  /* 0x0000000304177810 */ /* 0x000fe20007ffe1ff */
[----:B------:R-:W-:Y:S01]  /*02c0*/  IMAD.IADD R2, R3, 0x1, -R4 ;  /* 0x0000000103027824 */ /* 0x000fe200078e0a04 */
[----:B------:R-:W-:Y:S01]  /*02d0*/  MOV R22, R9 ;  /* 0x0000000900167202 */ /* 0x000fe20000000f00 */
[----:B------:R-:W0:Y:S06]  /*02e0*/  LDCU UR10, c[0x0][0x390] ;  /* 0x00007200ff0a77ac */ /* 0x000e2c0008000800 */
.L_x_18:
[----:B------:R-:W1:Y:S01]  /*02f0*/  LDC.64 R18, c[0x0][0x380] ;  /* 0x0000e000ff127b82 */ /* 0x000e620000000a00 */
[----:B------:R-:W-:-:S04]  /*0300*/  VIMNMX R12, PT, PT, RZ, R2, !PT ;  /* 0x00000002ff0c7248 */ /* 0x000fc80007fe0100 */
[----:B------:R-:W-:-:S03]  /*0310*/  VIMNMX R13, PT, PT, R12, UR4, PT ;  /* 0x000000040c0d7c48 */ /* 0x000fc6000bfe0100 */
[----:B------:R-:W2:Y:S02]  /*0320*/  LDC.64 R10, c[0x0][0x398] ;  /* 0x0000e600ff0a7b82 */ /* 0x000ea40000000a00 */
[----:B0-----:R-:W-:-:S04]  /*0330*/  IMAD R13, R20, UR10, R13 ;  /* 0x0000000a140d7c24 */ /* 0x001fc8000f8e020d */
[----:B-1----:R-:W-:-:S06]  /*0340*/  IMAD.WIDE R12, R13, 0x4, R18 ;  /* 0x000000040d0c7825 */ /* 0x002fcc00078e0212 */
[----:B------:R0:W3:Y:S01]  /*0350*/  LDG.E R12, desc[UR6][R12.64] ;  /* 0x000000060c0c7981 */ /* 0x0000e2000c1e1900 */
[----:B--2---:R-:W-:-:S05]  /*0360*/  IMAD.WIDE R10, R24, 0x4, R10 ;  /* 0x00000004180a7825 */ /* 0x004fca00078e020a */
[----:B------:R-:W3:Y:S01]  /*0370*/  LDG.E R14, desc[UR6][R10.64] ;  /* 0x000000060a0e7981 */ /* 0x000ee2000c1e1900 */
[C---:B------:R-:W-:Y:S02]  /*0380*/  VIADDMNMX R15, R2.reuse, 0x1, RZ, !PT ;  /* 0x00000001020f7846 */ /* 0x040fe400078001ff */
[----:B------:R-:W-:Y:S01]  /*0390*/  VIADDMNMX R16, R2, 0x2, RZ, !PT ;  /* 0x0000000202107846 */ /* 0x000fe200078001ff */
[----:B------:R-:W2:Y:S01]  /*03a0*/  LDG.E R28, desc[UR6][R10.64+0xc] ;  /* 0x00000c060a1c7981 */ /* 0x000ea2000c1e1900 */
[----:B------:R-:W-:Y:S02]  /*03b0*/  VIMNMX R15, PT, PT, R15, UR4, PT ;  /* 0x000000040f0f7c48 */ /* 0x000fe4000bfe0100 */
[----:B------:R-:W-:-:S03]  /*03c0*/  VIMNMX R17, PT, PT, R16, UR4, PT ;  /* 0x0000000410117c48 */ /* 0x000fc6000bfe0100 */
[----:B------:R-:W-:Y:S01]  /*03d0*/  IMAD R15, R20, UR10, R15 ;  /* 0x0000000a140f7c24 */ /* 0x000fe2000f8e020f */
[----:B------:R-:W-:Y:S01]  /*03e0*/  VIADDMNMX R26, R2, 0x3, RZ, !PT ;  /* 0x00000003021a7846 */ /* 0x000fe200078001ff */
[----:B------:R-:W-:Y:S02]  /*03f0*/  IMAD R27, R20, UR10, R17 ;  /* 0x0000000a141b7c24 */ /* 0x000fe4000f8e0211 */
[----:B------:R-:W-:Y:S01]  /*0400*/  IMAD.WIDE R16, R15, 0x4, R18 ;  /* 0x000000040f107825 */ /* 0x000fe200078e0212 */
[----:B------:R-:W-:Y:S02]  /*0410*/  VIMNMX R29, PT, PT, R26, UR4, PT ;  /* 0x000000041a1d7c48 */ /* 0x000fe4000bfe0100 */
[----:B------:R-:W4:Y:S04]  /*0420*/  LDG.E R26, desc[UR6][R10.64+0x4] ;  /* 0x000004060a1a7981 */ /* 0x000f28000c1e1900 */
[----:B------:R-:W4:Y:S01]  /*0430*/  LDG.E R16, desc[UR6][R16.64] ;  /* 0x0000000610107981 */ /* 0x000f22000c1e1900 */
[----:B0-----:R-:W-:-:S02]  /*0440*/  IMAD R13, R20, UR10, R29 ;  /* 0x0000000a140d7c24 */ /* 0x001fc4000f8e021d */
[----:B---3--:R-:W-:Y:S01]  /*0450*/  FFMA R25, R12, R14, R25 ;  /* 0x0000000e0c197223 */ /* 0x008fe20000000019 */
[--C-:B------:R-:W-:Y:S02]  /*0460*/  IMAD.WIDE R14, R27, 0x4, R18.reuse ;  /* 0x000000041b0e7825 */ /* 0x100fe400078e0212 */
[----:B------:R-:W3:Y:S04]  /*0470*/  LDG.E R27, desc[UR6][R10.64+0x8] ;  /* 0x000008060a1b7981 */ /* 0x000ee8000c1e1900 */
[----:B------:R0:W3:Y:S01]  /*0480*/  LDG.E R14, desc[UR6][R14.64] ;  /* 0x000000060e0e7981 */ /* 0x0000e2000c1e1900 */
[----:B------:R-:W-:-:S06]  /*0490*/  IMAD.WIDE R12, R13, 0x4, R18 ;  /* 0x000000040d0c7825 */ /* 0x000fcc00078e0212 */
[----:B------:R-:W2:Y:S01]  /*04a0*/  LDG.E R12, desc[UR6][R12.64] ;  /* 0x000000060c0c7981 */ /* 0x000ea2000c1e1900 */
[----:B----4-:R-:W-:Y:S01]  /*04b0*/  FFMA R25, R16, R26, R25 ;  /* 0x0000001a10197223 */ /* 0x010fe20000000019 */
[C---:B------:R-:W-:Y:S02]  /*04c0*/  VIADDMNMX R26, R2.reuse, 0x4, RZ, !PT ;  /* 0x00000004021a7846 */ /* 0x040fe400078001ff */
[----:B------:R-:W-:Y:S02]  /*04d0*/  VIADDMNMX R16, R2, 0x6, RZ, !PT ;  /* 0x0000000602107846 */ /* 0x000fe400078001ff */
[----:B0-----:R-:W-:Y:S02]  /*04e0*/  VIMNMX R15, PT, PT, R26, UR4, PT ;  /* 0x000000041a0f7c48 */ /* 0x001fe4000bfe0100 */
[----:B------:R-:W-:Y:S01]  /*04f0*/  VIMNMX R17, PT, PT, R16, UR4, PT ;  /* 0x0000000410117c48 */ /* 0x000fe2000bfe0100 */
[----:B------:R-:W4:Y:S02]  /*0500*/  LDG.E R26, desc[UR6][R10.64+0x10] ;  /* 0x000010060a1a7981 */ /* 0x000f24000c1e1900 */
[----:B------:R-:W-:-:S02]  /*0510*/  IMAD R15, R20, UR10, R15 ;  /* 0x0000000a140f7c24 */ /* 0x000fc4000f8e020f */
[----:B---3--:R-:W-:Y:S01]  /*0520*/  FFMA R25, R14, R27, R25 ;  /* 0x0000001b0e197223 */ /* 0x008fe20000000019 */
[----:B------:R-:W-:-:S04]  /*0530*/  VIADDMNMX R27, R2, 0x5, RZ, !PT ;  /* 0x00000005021b7846 */ /* 0x000fc800078001ff */
[----:B------:R-:W-:Y:S01]  /*0540*/  VIMNMX R27, PT, PT, R27, UR4, PT ;  /* 0x000000041b1b7c48 */ /* 0x000fe2000bfe0100 */
[----:B--2---:R-:W-:Y:S01]  /*0550*/  FFMA R25, R12, R28, R25 ;  /* 0x0000001c0c197223 */ /* 0x004fe20000000019 */
[----:B------:R-:W-:-:S03]  /*0560*/  VIADDMNMX R28, R2, 0x7, RZ, !PT ;  /* 0x00000007021c7846 */ /* 0x000fc600078001ff */
[C---:B------:R-:W-:Y:S02]  /*0570*/  IMAD R13, R20.reuse, UR10, R27 ;  /* 0x0000000a140d7c24 */ /* 0x040fe4000f8e021b */
[----:B------:R-:W-:Y:S02]  /*0580*/  IMAD R27, R20, UR10, R17 ;  /* 0x0000000a141b7c24 */ /* 0x000fe4000f8e0211 */
[--C-:B------:R-:W-:Y:S01]  /*0590*/  IMAD.WIDE R16, R15, 0x4, R18.reuse ;  /* 0x000000040f107825 */ /* 0x100fe200078e0212 */
[----:B------:R-:W-:Y:S02]  /*05a0*/  VIMNMX R29, PT, PT, R28, UR4, PT ;  /* 0x000000041c1d7c48 */ /* 0x000fe4000bfe0100 */
[----:B------:R-:W2:Y:S01]  /*05b0*/  LDG.E R28, desc[UR6][R10.64+0x18] ;  /* 0x000018060a1c7981 */ /* 0x000ea2000c1e1900 */
[----:B------:R-:W-:-:S03]  /*05c0*/  IMAD.WIDE R12, R13, 0x4, R18 ;  /* 0x000000040d0c7825 */ /* 0x000fc600078e0212 */
[----:B------:R-:W4:Y:S01]  /*05d0*/  LDG.E R16, desc[UR6][R16.64] ;  /* 0x0000000610107981 */ /* 0x000f22000c1e1900 */
[----:B------:R-:W-:Y:S02]  /*05e0*/  IMAD R29, R20, UR10, R29 ;  /* 0x0000000a141d7c24 */ /* 0x000fe4000f8e021d */
[--C-:B------:R-:W-:Y:S01]  /*05f0*/  IMAD.WIDE R14, R27, 0x4, R18.reuse ;  /* 0x000000041b0e7825 */ /* 0x100fe200078e0212 */
[----:B------:R-:W3:Y:S04]  /*0600*/  LDG.E R12, desc[UR6][R12.64] ;  /* 0x000000060c0c7981 */ /* 0x000ee8000c1e1900 */
[----:B------:R-:W3:Y:S01]  /*0610*/  LDG.E R27, desc[UR6][R10.64+0x14] ;  /* 0x000014060a1b7981 */ /* 0x000ee2000c1e1900 */
[----:B------:R-:W-:-:S03]  /*0620*/  IMAD.WIDE R18, R29, 0x4, R18 ;  /* 0x000000041d127825 */ /* 0x000fc600078e0212 */
[----:B------:R-:W2:Y:S04]  /*0630*/  LDG.E R14, desc[UR6][R14.64] ;  /* 0x000000060e0e7981 */ /* 0x000ea8000c1e1900 */
[----:B------:R-:W5:Y:S04]  /*0640*/  LDG.E R18, desc[UR6][R18.64] ;  /* 0x0000000612127981 */ /* 0x000f68000c1e1900 */
[----:B------:R-:W5:Y:S01]  /*0650*/  LDG.E R29, desc[UR6][R10.64+0x1c] ;  /* 0x00001c060a1d7981 */ /* 0x000f62000c1e1900 */
[----:B------:R-:W-:-:S05]  /*0660*/  VIADD R22, R22, 0x8 ;  /* 0x0000000816167836 */ /* 0x000fca0000000000 */
[----:B------:R-:W-:Y:S01]  /*0670*/  ISETP.NE.AND P1, PT, R22, RZ, PT ;  /* 0x000000ff1600720c */ /* 0x000fe20003f25270 */
[----:B------:R-:W-:Y:S01]  /*0680*/  VIADD R2, R2, 0x8 ;  /* 0x0000000802027836 */ /* 0x000fe20000000000 */
[----:B------:R-:W-:Y:S02]  /*0690*/  IADD3 R23, PT, PT, R23, 0x8, RZ ;  /* 0x0000000817177810 */ /* 0x000fe40007ffe0ff */
[----:B------:R-:W-:Y:S01]  /*06a0*/  IADD3 R24, PT, PT, R24, 0x8, RZ ;  /* 0x0000000818187810 */ /* 0x000fe20007ffe0ff */
[----:B----4-:R-:W-:-:S04]  /*06b0*/  FFMA R25, R16, R26, R25 ;  /* 0x0000001a10197223 */ /* 0x010fc80000000019 */
[----:B---3--:R-:W-:-:S04]  /*06c0*/  FFMA R25, R12, R27, R25 ;  /* 0x0000001b0c197223 */ /* 0x008fc80000000019 */
[----:B--2---:R-:W-:-:S04]  /*06d0*/  FFMA R25, R14, R28, R25 ;  /* 0x0000001c0e197223 */ /* 0x004fc80000000019 */
[----:B-----5:R-:W-:Y:S01]  /*06e0*/  FFMA R25, R18, R29, R25 ;  /* 0x0000001d12197223 */ /* 0x020fe20000000019 */
[----:B------:R-:W-:Y:S06]  /*06f0*/  @P1 BRA `(.L_x_18) ;  /* 0xfffffff800fc1947 */ /* 0x000fec000383ffff */
[----:B------:R-:W-:-:S07]  /*0700*/  VIADD R2, R23, 0xfffffffd ;  /* 0xfffffffd17027836 */ /* 0x000fce0000000000 */
.L_x_17:
[----:B------:R-:W-:-:S13]  /*0710*/  ISETP.NE.AND P1, PT, R8, RZ, PT ;  /* 0x000000ff0800720c */ /* 0x000fda0003f25270 */
[----:B------:R-:W-:Y:S05]  /*0720*/  @!P1 BRA `(.L_x_19) ;  /* 0x00000004003c9947 */ /* 0x000fea0003800000 */
[----:B------:R-:W-:Y:S01]  /*0730*/  IADD3 R10, PT, PT, R8, -0x1, RZ ;  /* 0xffffffff080a7810 */ /* 0x000fe20007ffe0ff */
[----:B------:R-:W-:-:S03]  /*0740*/  VIADD R22, R5, 0x1 ;  /* 0x0000000105167836 */ /* 0x000fc60000000000 */
[----:B------:R-:W-:Y:S02]  /*0750*/  ISETP.GE.U32.AND P1, PT, R10, 0x3, PT ;  /* 0x000000030a00780c */ /* 0x000fe40003f26070 */
[----:B------:R-:W-:-:S11]  /*0760*/  LOP3.LUT P2, R22, R22, 0x3, RZ, 0xc0, !PT ;  /* 0x0000000316167812 */ /* 0x000fd6000784c0ff */
[----:B------:R-:W-:Y:S05]  /*0770*/  @!P1 BRA `(.L_x_20) ;  /* 0x00000000008c9947 */ /* 0x000fea0003800000 */
[----:B------:R-:W0:Y:S01]  /*0780*/  LDC.64 R10, c[0x0][0x380] ;  /* 0x0000e000ff0a7b82 */ /* 0x000e220000000a00 */
[----:B------:R-:W1:Y:S01]  /*0790*/  LDCU UR10, c[0x0][0x390] ;  /* 0x00007200ff0a77ac */ /* 0x000e620008000800 */
[----:B------:R-:W-:Y:S01]  /*07a0*/  IADD3 R12, PT, PT, R3, R2, RZ ;  /* 0x00000002030c7210 */ /* 0x000fe20007ffe0ff */
[----:B------:R-:W-:-:S03]  /*07b0*/  IMAD.IADD R15, R21, 0x1, R2 ;  /* 0x00000001150f7824 */ /* 0x000fc600078e0202 */
[----:B------:R-:W-:Y:S02]  /*07c0*/  VIMNMX R13, PT, PT, RZ, R12, !PT ;  /* 0x0000000cff0d7248 */ /* 0x000fe40007fe0100 */
[----:B------:R-:W2:Y:S01]  /*07d0*/  LDC.64 R16, c[0x0][0x398] ;  /* 0x0000e600ff107b82 */ /* 0x000ea20000000a00 */
[----:B------:R-:W-:Y:S02]  /*07e0*/  VIADDMNMX R14, R12, 0x1, RZ, !PT ;  /* 0x000000010c0e7846 */ /* 0x000fe400078001ff */
[----:B------:R-:W-:Y:S02]  /*07f0*/  VIMNMX R13, PT, PT, R13, UR4, PT ;  /* 0x000000040d0d7c48 */ /* 0x000fe4000bfe0100 */
[----:B------:R-:W-:Y:S02]  /*0800*/  VIMNMX R19, PT, PT, R14, UR4, PT ;  /* 0x000000040e137c48 */ /* 0x000fe4000bfe0100 */
[C---:B------:R-:W-:Y:S02]  /*0810*/  VIADDMNMX R18, R12.reuse, 0x2, RZ, !PT ;  /* 0x000000020c127846 */ /* 0x040fe400078001ff */
[----:B------:R-:W-:Y:S01]  /*0820*/  VIADDMNMX R12, R12, 0x3, RZ, !PT ;  /* 0x000000030c0c7846 */ /* 0x000fe200078001ff */
[----:B-1----:R-:W-:Y:S01]  /*0830*/  IMAD R13, R20, UR10, R13 ;  /* 0x0000000a140d7c24 */ /* 0x002fe2000f8e020d */
[----:B------:R-:W-:Y:S01]  /*0840*/  VIMNMX R27, PT, PT, R18, UR4, PT ;  /* 0x00000004121b7c48 */ /* 0x000fe2000bfe0100 */
[----:B------:R-:W-:Y:S01]  /*0850*/  IMAD R23, R20, UR10, R19 ;  /* 0x0000000a14177c24 */ /* 0x000fe2000f8e0213 */
[----:B------:R-:W-:Y:S01]  /*0860*/  VIMNMX R29, PT, PT, R12, UR4, PT ;  /* 0x000000040c1d7c48 */ /* 0x000fe2000bfe0100 */
[----:B0-----:R-:W-:-:S04]  /*0870*/  IMAD.WIDE R18, R13, 0x4, R10 ;  /* 0x000000040d127825 */ /* 0x001fc800078e020a */
[----:B------:R-:W-:Y:S02]  /*0880*/  IMAD.WIDE R12, R23, 0x4, R10 ;  /* 0x00000004170c7825 */ /* 0x000fe400078e020a */
[----:B------:R-:W3:Y:S02]  /*0890*/  LDG.E R18, desc[UR6][R18.64] ;  /* 0x0000000612127981 */ /* 0x000ee4000c1e1900 */
[----:B--2---:R-:W-:Y:S02]  /*08a0*/  IMAD.WIDE R16, R15, 0x4, R16 ;  /* 0x000000040f107825 */ /* 0x004fe400078e0210 */
[----:B------:R-:W2:Y:S02]  /*08b0*/  LDG.E R12, desc[UR6][R12.64] ;  /* 0x000000060c0c7981 */ /* 0x000ea4000c1e1900 */
[C---:B------:R-:W-:Y:S02]  /*08c0*/  IMAD R15, R20.reuse, UR10, R27 ;  /* 0x0000000a140f7c24 */ /* 0x040fe4000f8e021b */
[----:B------:R-:W3:Y:S01]  /*08d0*/  LDG.E R23, desc[UR6][R16.64] ;  /* 0x0000000610177981 */ /* 0x000ee2000c1e1900 */
[----:B------:R-:W-:-:S02]  /*08e0*/  IMAD R29, R20, UR10, R29 ;  /* 0x0000000a141d7c24 */ /* 0x000fc4000f8e021d */
[--C-:B------:R-:W-:Y:S01]  /*08f0*/  IMAD.WIDE R14, R15, 0x4, R10.reuse ;  /* 0x000000040f0e7825 */ /* 0x100fe200078e020a */
[----:B------:R-:W2:Y:S03]  /*0900*/  LDG.E R27, desc[UR6][R16.64+0x4] ;  /* 0x00000406101b7981 */ /* 0x000ea6000c1e1900 */
[----:B------:R-:W-:Y:S01]  /*0910*/  IMAD.WIDE R10, R29, 0x4, R10 ;  /* 0x000000041d0a7825 */ /* 0x000fe200078e020a */
[----:B------:R-:W4:Y:S04]  /*0920*/  LDG.E R24, desc[UR6][R16.64+0x8] ;  /* 0x0000080610187981 */ /* 0x000f28000c1e1900 */
[----:B------:R-:W4:Y:S04]  /*0930*/  LDG.E R14, desc[UR6][R14.64] ;  /* 0x000000060e0e7981 */ /* 0x000f28000c1e1900 */
[----:B------:R-:W5:Y:S04]  /*0940*/  LDG.E R10, desc[UR6][R10.64] ;  /* 0x000000060a0a7981 */ /* 0x000f68000c1e1900 */
[----:B------:R-:W5:Y:S01]  /*0950*/  LDG.E R26, desc[UR6][R16.64+0xc] ;  /* 0x00000c06101a7981 */ /* 0x000f62000c1e1900 */
[----:B------:R-:W-:Y:S01]  /*0960*/  IADD3 R2, PT, PT, R2, 0x4, RZ ;  /* 0x0000000402027810 */ /* 0x000fe20007ffe0ff */
[----:B---3--:R-:W-:-:S04]  /*0970*/  FFMA R23, R18, R23, R25 ;  /* 0x0000001712177223 */ /* 0x008fc80000000019 */
[----:B--2---:R-:W-:-:S04]  /*0980*/  FFMA R23, R12, R27, R23 ;  /* 0x0000001b0c177223 */ /* 0x004fc80000000017 */
[----:B----4-:R-:W-:-:S04]  /*0990*/  FFMA R23, R14, R24, R23 ;  /* 0x000000180e177223 */ /* 0x010fc80000000017 */
[----:B-----5:R-:W-:-:S07]  /*09a0*/  FFMA R25, R10, R26, R23 ;  /* 0x0000001a0a197223 */ /* 0x020fce0000000017 */
.L_x_20:
[----:B------:R-:W-:Y:S05]  /*09b0*/  @!P2 BRA `(.L_x_19) ;  /* 0x000000000098a947 */ /* 0x000fea0003800000 */
[----:B------:R-:W-:Y:S02]  /*09c0*/  ISETP.NE.AND P1, PT, R22, 0x1, PT ;  /* 0x000000011600780c */ /* 0x000fe40003f25270 */
[----:B------:R-:W-:-:S04]  /*09d0*/  LOP3.LUT R10, R5, 0x1, RZ, 0xc0, !PT ;  /* 0x00000001050a7812 */ /* 0x000fc800078ec0ff */
[----:B------:R-:W-:-:S07]  /*09e0*/  ISETP.NE.U32.AND P2, PT, R10, 0x1, PT ;  /* 0x000000010a00780c */ /* 0x000fce0003f45070 */
[----:B------:R-:W-:Y:S06]  /*09f0*/  @!P1 BRA `(.L_x_21) ;  /* 0x0000000000549947 */ /* 0x000fec0003800000 */
        /* <DEDUP_REMOVED lines=8> */
[----:B------:R-:W-:-:S03]  /*0a80*/  VIMNMX R19, PT, PT, R12, UR4, PT ;  /* 0x000000040c137c48 */ /* 0x000fc6000bfe0100 */
[C---:B-1----:R-:W-:Y:S02]  /*0a90*/  IMAD R13, R20.reuse, UR10, R13 ;  /* 0x0000000a140d7c24 */ /* 0x042fe4000f8e020d */
[----:B------:R-:W-:Y:S02]  /*0aa0*/  IMAD R19, R20, UR10, R19 ;  /* 0x0000000a14137c24 */ /* 0x000fe4000f8e0213 */
[----:B0-----:R-:W-:-:S04]  /*0ab0*/  IMAD.WIDE R12, R13, 0x4, R14 ;  /* 0x000000040d0c7825 */ /* 0x001fc800078e020e */
[----:B------:R-:W-:Y:S02]  /*0ac0*/  IMAD.WIDE R14, R19, 0x4, R14 ;  /* 0x00000004130e7825 */ /* 0x000fe400078e020e */
[----:B------:R-:W3:Y:S02]  /*0ad0*/  LDG.E R12, desc[UR6][R12.64] ;  /* 0x000000060c0c7981 */ /* 0x000ee4000c1e1900 */
[----:B--2---:R-:W-:Y:S02]  /*0ae0*/  IMAD.WIDE R10, R17, 0x4, R10 ;  /* 0x00000004110a7825 */ /* 0x004fe400078e020a */
[----:B------:R-:W2:Y:S04]  /*0af0*/  LDG.E R15, desc[UR6][R14.64] ;  /* 0x000000060e0f7981 */ /* 0x000ea8000c1e1900 */
[----:B------:R-:W3:Y:S04]  /*0b00*/  LDG.E R16, desc[UR6][R10.64] ;  /* 0x000000060a107981 */ /* 0x000ee8000c1e1900 */
[----:B------:R-:W2:Y:S01]  /*0b10*/  LDG.E R17, desc[UR6][R10.64+0x4] ;  /* 0x000004060a117981 */ /* 0x000ea2000c1e1900 */
[----:B------:R-:W-:Y:S01]  /*0b20*/  IADD3 R2, PT, PT, R2, 0x2, RZ ;  /* 0x0000000202027810 */ /* 0x000fe20007ffe0ff */
[----:B---3--:R-:W-:-:S04]  /*0b30*/  FFMA R16, R12, R16, R25 ;  /* 0x000000100c107223 */ /* 0x008fc80000000019 */
[----:B--2---:R-:W-:-:S07]  /*0b40*/  FFMA R25, R15, R17, R16 ;  /* 0x000000110f197223 */ /* 0x004fce0000000010 */
.L_x_21:
[----:B------:R-:W-:Y:S05]  /*0b50*/  @!P2 BRA `(.L_x_19) ;  /* 0x000000000030a947 */ /* 0x000fea0003800000 */
[----:B------:R-:W0:Y:S01]  /*0b60*/  LDC.64 R12, c[0x0][0x398] ;  /* 0x0000e600ff0c7b82 */ /* 0x000e220000000a00 */
[----:B------:R-:W1:Y:S01]  /*0b70*/  LDCU UR10, c[0x0][0x390] ;  /* 0x00007200ff0a77ac */ /* 0x000e620008000800 */
[----:B------:R-:W-:Y:S02]  /*0b80*/  VIADDMNMX R14, R2, R3, RZ, !PT ;  /* 0x00000003020e7246 */ /* 0x000fe400078001ff */
[----:B------:R-:W-:Y:S02]  /*0b90*/  IADD3 R21, PT, PT, R21, R2, RZ ;  /* 0x0000000215157210 */ /* 0x000fe40007ffe0ff */
[----:B------:R-:W-:Y:S02]  /*0ba0*/  VIMNMX R15, PT, PT, R14, UR4, PT ;  /* 0x000000040e0f7c48 */ /* 0x000fe4000bfe0100 */
[----:B------:R-:W2:Y:S03]  /*0bb0*/  LDC.64 R10, c[0x0][0x380] ;  /* 0x0000e000ff0a7b82 */ /* 0x000ea60000000a00 */
[----:B-1----:R-:W-:-:S02]  /*0bc0*/  IMAD R15, R20, UR10, R15 ;  /* 0x0000000a140f7c24 */ /* 0x002fc4000f8e020f */
[----:B0-----:R-:W-:-:S06]  /*0bd0*/  IMAD.WIDE R12, R21, 0x4, R12 ;  /* 0x00000004150c7825 */ /* 0x001fcc00078e020c */
[----:B------:R-:W3:Y:S01]  /*0be0*/  LDG.E R12, desc[UR6][R12.64] ;  /* 0x000000060c0c7981 */ /* 0x000ee2000c1e1900 */
[----:B--2---:R-:W-:-:S06]  /*0bf0*/  IMAD.WIDE R10, R15, 0x4, R10 ;  /* 0x000000040f0a7825 */ /* 0x004fcc00078e020a */
[----:B------:R-:W3:Y:S02]  /*0c00*/  LDG.E R10, desc[UR6][R10.64] ;  /* 0x000000060a0a7981 */ /* 0x000ee4000c1e1900 */
[----:B---3--:R-:W-:-:S07]  /*0c10*/  FFMA R25, R10, R12, R25 ;  /* 0x0000000c0a197223 */ /* 0x008fce0000000019 */
.L_x_19:
[----:B------:R-:W-:Y:S05]  /*0c20*/  @P0 BRA `(.L_x_22) ;  /* 0xfffffff400700947 */ /* 0x000fea000383ffff */
.L_x_16:
[----:B------:R-:W0:Y:S01]  /*0c30*/  LDC.64 R4, c[0x0][0x388] ;  /* 0x0000e200ff047b82 */ /* 0x000e220000000a00 */
[----:B------:R-:W1:Y:S02]  /*0c40*/  LDCU UR4, c[0x0][0x390] ;  /* 0x00007200ff0477ac */ /* 0x000e640008000800 */
[----:B-1----:R-:W-:-:S04]  /*0c50*/  IMAD R3, R0, UR4, R3 ;  /* 0x0000000400037c24 */ /* 0x002fc8000f8e0203 */
[----:B0-----:R-:W-:-:S05]  /*0c60*/  IMAD.WIDE R2, R3, 0x4, R4 ;  /* 0x0000000403027825 */ /* 0x001fca00078e0204 */
[----:B------:R-:W-:Y:S01]  /*0c70*/  STG.E desc[UR6][R2.64], R25 ;  /* 0x0000001902007986 */ /* 0x000fe2000c101906 */
[----:B------:R-:W-:Y:S05]  /*0c80*/  EXIT ;  /* 0x000000000000794d */ /* 0x000fea0003800000 */
.L_x_23:
        /* <DEDUP_REMOVED lines=15> */
.L_x_27:


//--------------------- .nv.shared.reserved.0     --------------------------
	.section	.nv.shared.reserved.0,"aw",@nobits
	.weak		__nv_reservedSMEM_offset_0_alias
	.size		__nv_reservedSMEM_offset_0_alias, 0, 64
	.other		__nv_reservedSMEM_offset_0_alias,@"STO_CUDA_RESERVED_SHARED STV_DEFAULT"
__nv_reservedSMEM_offset_0_alias:
	.zero		0
	.zero		64


//--------------------- .nv.constant0._Z16sobelConvolutionPKfPfiiS0_S0_i --------------------------
	.section	.nv.constant0._Z16sobelConvolutionPKfPfiiS0_S0_i,"a",@progbits
	.sectionflags	@""
	.align	4
.nv.constant0._Z16sobelConvolutionPKfPfiiS0_S0_i:
	.zero		940


//--------------------- .nv.constant0._Z19gaussianConvolutionPKfPfiiS0_i --------------------------
	.section	.nv.constant0._Z19gaussianConvolutionPKfPfiiS0_i,"a",@progbits
	.sectionflags	@""
	.align	4
.nv.constant0._Z19gaussianConvolutionPKfPfiiS0_i:
	.zero		932


//--------------------- .nv.constant0._Z20conv2d_global_kernelPKfPfiiS0_i --------------------------
	.section	.nv.constant0._Z20conv2d_global_kernelPKfPfiiS0_i,"a",@progbits
	.sectionflags	@""
	.align	4
.nv.constant0._Z20conv2d_global_kernelPKfPfiiS0_i:
	.zero		932


//--------------------- SYMBOLS --------------------------

	.type		.nv.reservedSmem.offset0,@object
	.size		.nv.reservedSmem.offset0,0x4
